	.target	sm_100a

	.elftype	@"ET_EXEC"


//--------------------- .note.nv.tkinfo           --------------------------
	.section	.note.nv.tkinfo,"",@"SHT_NOTE"
	.sectionflags	@"SHF_NOTE_NV_TKINFO"
	.tkinfo
        /*0018*/ 	.word	0x00000002
        /*0030*/ 	.string	""
        /*0030*/ 	.string	"ptxas"
        /*0030*/ 	.string	"Cuda compilation tools, release 13.0, V13.0.88"
        /*0030*/ 	.string	"Build cuda_13.0.r13.0/compiler.36424714_0"
        /*0030*/ 	.string	"-arch sm_100a -m 64 "



//--------------------- .note.nv.cuinfo           --------------------------
	.section	.note.nv.cuinfo,"",@"SHT_NOTE"
	.sectionflags	@"SHF_NOTE_NV_CUINFO"
        /*0018*/ 	.short	0x0002
        /*001a*/ 	.short	0x0064
        /*001c*/ 	.short	0x0082
	.zero		2


//--------------------- .nv.info                  --------------------------
	.section	.nv.info,"",@"SHT_CUDA_INFO"
	.align	4


	//----- nvinfo : EIATTR_REGCOUNT
	.align		4
        /*0000*/ 	.byte	0x04, 0x2f
        /*0002*/ 	.short	(.L_19 - .L_18)
	.align		4
.L_18:
        /*0004*/ 	.word	index@(_ZN7cutlass13device_kernelINS_4gemm6kernel13GemmUniversalIN4cute5tupleIJiiiiEEENS1_10collective13CollectiveMmaINS1_35MainloopSm100TmaUmmaWarpSpecializedILi3ELi2ELi4ENS5_IJNS4_1CILi1EEESB_SB_EEEEENS5_IJNSA_ILi128EEESE_NSA_ILi64EEEEEENS_10tfloat32_tENS5_IJlSB_lEEESH_NS5_IJSB_llEEENS4_8TiledMMAINS4_8MMA_AtomIJNS4_17SM100_MMA_TF32_SSISH_SH_fLi128ELi128ELNS4_4UMMA5MajorE0ELSO_1ELNSN_7ScaleInE0ELSP_0EEEEEENS4_6LayoutISC_NS5_IJNSA_ILi0EEEST_ST_EEEEENS5_IJNS4_10UnderscoreESW_SW_EEEEENS4_13SM90_TMA_LOADENS4_14ComposedLayoutINS4_7SwizzleILi3ELi4ELi3EEENS4_18smem_ptr_flag_bitsILi32EEENSS_INS5_IJNSA_ILi8EEENSA_ILi32EEEEEENS5_IJS16_SB_EEEEEEEvNS4_8identityESZ_NS10_INS11_ILi2ELi5ELi2EEES14_NSS_INS5_IJS16_NSA_ILi4EEEEEENS5_IJSB_S16_EEEEEEEvS1B_EENS_8epilogue10collective18CollectiveEpilogueINS1J_23Sm100TmaWarpSpecializedILi4ELi2ELi16ELb1ELb0EEEJSG_NS5_IJNSS_ISE_SB_EENSS_INSA_ILi16EEESB_EEEEESH_SI_SH_SI_NS1J_6fusion15FusionCallbacksIS1N_NS1S_17LinearCombinationISH_fSH_fLNS_15FloatRoundStyleE2EEESG_S1R_JEEENS4_5SM1004TMEM4LOAD26SM100_TMEM_LOAD_32dp32b16xESZ_NS10_INS11_ILi2ELi4ELi3EEES14_NSS_INS5_IJS15_S1P_EEENS5_IJS1P_SB_EEEEEEENS4_39AutoVectorizingCopyWithAssumedAlignmentILi128EEENS4_14SM90_TMA_STOREES26_S28_S28_EEEvvEEEEvNT_6ParamsE)
        /*0008*/ 	.word	0x00000060


	//----- nvinfo : EIATTR_FRAME_SIZE
	.align		4
.L_19:
        /*000c*/ 	.byte	0x04, 0x11
        /*000e*/ 	.short	(.L_21 - .L_20)
	.align		4
.L_20:
        /*0010*/ 	.word	index@($__internal_2_$__cuda_sm10x_tcgen05_guardrail_trap_unallocated_columns_being_dealloced)
        /*0014*/ 	.word	0x00000000


	//----- nvinfo : EIATTR_FRAME_SIZE
	.align		4
.L_21:
        /*0018*/ 	.byte	0x04, 0x11
        /*001a*/ 	.short	(.L_23 - .L_22)
	.align		4
.L_22:
        /*001c*/ 	.word	index@($__internal_1_$__cuda_sm10x_tcgen05_guardrail_trap_phase_invalid_during_alloc)
        /*0020*/ 	.word	0x00000000


	//----- nvinfo : EIATTR_FRAME_SIZE
	.align		4
.L_23:
        /*0024*/ 	.byte	0x04, 0x11
        /*0026*/ 	.short	(.L_25 - .L_24)
	.align		4
.L_24:
        /*0028*/ 	.word	index@($__internal_0_$__cuda_sm10x_tcgen05_guardrail_trap_col_being_dealloced_not_returned_by_alloc)
        /*002c*/ 	.word	0x00000000


	//----- nvinfo : EIATTR_FRAME_SIZE
	.align		4
.L_25:
        /*0030*/ 	.byte	0x04, 0x11
        /*0032*/ 	.short	(.L_27 - .L_26)
	.align		4
.L_26:
        /*0034*/ 	.word	index@(_ZN7cutlass13device_kernelINS_4gemm6kernel13GemmUniversalIN4cute5tupleIJiiiiEEENS1_10collective13CollectiveMmaINS1_35MainloopSm100TmaUmmaWarpSpecializedILi3ELi2ELi4ENS5_IJNS4_1CILi1EEESB_SB_EEEEENS5_IJNSA_ILi128EEESE_NSA_ILi64EEEEEENS_10tfloat32_tENS5_IJlSB_lEEESH_NS5_IJSB_llEEENS4_8TiledMMAINS4_8MMA_AtomIJNS4_17SM100_MMA_TF32_SSISH_SH_fLi128ELi128ELNS4_4UMMA5MajorE0ELSO_1ELNSN_7ScaleInE0ELSP_0EEEEEENS4_6LayoutISC_NS5_IJNSA_ILi0EEEST_ST_EEEEENS5_IJNS4_10UnderscoreESW_SW_EEEEENS4_13SM90_TMA_LOADENS4_14ComposedLayoutINS4_7SwizzleILi3ELi4ELi3EEENS4_18smem_ptr_flag_bitsILi32EEENSS_INS5_IJNSA_ILi8EEENSA_ILi32EEEEEENS5_IJS16_SB_EEEEEEEvNS4_8identityESZ_NS10_INS11_ILi2ELi5ELi2EEES14_NSS_INS5_IJS16_NSA_ILi4EEEEEENS5_IJSB_S16_EEEEEEEvS1B_EENS_8epilogue10collective18CollectiveEpilogueINS1J_23Sm100TmaWarpSpecializedILi4ELi2ELi16ELb1ELb0EEEJSG_NS5_IJNSS_ISE_SB_EENSS_INSA_ILi16EEESB_EEEEESH_SI_SH_SI_NS1J_6fusion15FusionCallbacksIS1N_NS1S_17LinearCombinationISH_fSH_fLNS_15FloatRoundStyleE2EEESG_S1R_JEEENS4_5SM1004TMEM4LOAD26SM100_TMEM_LOAD_32dp32b16xESZ_NS10_INS11_ILi2ELi4ELi3EEES14_NSS_INS5_IJS15_S1P_EEENS5_IJS1P_SB_EEEEEEENS4_39AutoVectorizingCopyWithAssumedAlignmentILi128EEENS4_14SM90_TMA_STOREES26_S28_S28_EEEvvEEEEvNT_6ParamsE)
        /*0038*/ 	.word	0x00000000


	//----- nvinfo : EIATTR_MIN_STACK_SIZE
	.align		4
.L_27:
        /*003c*/ 	.byte	0x04, 0x12
        /*003e*/ 	.short	(.L_29 - .L_28)
	.align		4
.L_28:
        /*0040*/ 	.word	index@(_ZN7cutlass13device_kernelINS_4gemm6kernel13GemmUniversalIN4cute5tupleIJiiiiEEENS1_10collective13CollectiveMmaINS1_35MainloopSm100TmaUmmaWarpSpecializedILi3ELi2ELi4ENS5_IJNS4_1CILi1EEESB_SB_EEEEENS5_IJNSA_ILi128EEESE_NSA_ILi64EEEEEENS_10tfloat32_tENS5_IJlSB_lEEESH_NS5_IJSB_llEEENS4_8TiledMMAINS4_8MMA_AtomIJNS4_17SM100_MMA_TF32_SSISH_SH_fLi128ELi128ELNS4_4UMMA5MajorE0ELSO_1ELNSN_7ScaleInE0ELSP_0EEEEEENS4_6LayoutISC_NS5_IJNSA_ILi0EEEST_ST_EEEEENS5_IJNS4_10UnderscoreESW_SW_EEEEENS4_13SM90_TMA_LOADENS4_14ComposedLayoutINS4_7SwizzleILi3ELi4ELi3EEENS4_18smem_ptr_flag_bitsILi32EEENSS_INS5_IJNSA_ILi8EEENSA_ILi32EEEEEENS5_IJS16_SB_EEEEEEEvNS4_8identityESZ_NS10_INS11_ILi2ELi5ELi2EEES14_NSS_INS5_IJS16_NSA_ILi4EEEEEENS5_IJSB_S16_EEEEEEEvS1B_EENS_8epilogue10collective18CollectiveEpilogueINS1J_23Sm100TmaWarpSpecializedILi4ELi2ELi16ELb1ELb0EEEJSG_NS5_IJNSS_ISE_SB_EENSS_INSA_ILi16EEESB_EEEEESH_SI_SH_SI_NS1J_6fusion15FusionCallbacksIS1N_NS1S_17LinearCombinationISH_fSH_fLNS_15FloatRoundStyleE2EEESG_S1R_JEEENS4_5SM1004TMEM4LOAD26SM100_TMEM_LOAD_32dp32b16xESZ_NS10_INS11_ILi2ELi4ELi3EEES14_NSS_INS5_IJS15_S1P_EEENS5_IJS1P_SB_EEEEEEENS4_39AutoVectorizingCopyWithAssumedAlignmentILi128EEENS4_14SM90_TMA_STOREES26_S28_S28_EEEvvEEEEvNT_6ParamsE)
        /*0044*/ 	.word	0x00000000
.L_29:


//--------------------- .nv.compat                --------------------------
	.section	.nv.compat,"",@"SHT_CUDA_COMPAT_INFO"
	.align	4
        /*0000*/ 	.byte	0x02, 0x09, 0x01, 0x00, 0x02, 0x02, 0x02, 0x00, 0x02, 0x05, 0x05, 0x00, 0x03, 0x07, 0x01, 0x01
        /*0010*/ 	.byte	0x02, 0x03, 0x01, 0x00, 0x02, 0x06, 0x01, 0x00, 0x04, 0x0b, 0x08, 0x00, 0x09, 0x00, 0x00, 0x00
        /*0020*/ 	.byte	0x00, 0x00, 0x00, 0x00


//--------------------- .nv.info._ZN7cutlass13device_kernelINS_4gemm6kernel13GemmUniversalIN4cute5tupleIJiiiiEEENS1_10collective13CollectiveMmaINS1_35MainloopSm100TmaUmmaWarpSpecializedILi3ELi2ELi4ENS5_IJNS4_1CILi1EEESB_SB_EEEEENS5_IJNSA_ILi128EEESE_NSA_ILi64EEEEEENS_10tfloat32_tENS5_IJlSB_lEEESH_NS5_IJSB_llEEENS4_8TiledMMAINS4_8MMA_AtomIJNS4_17SM100_MMA_TF32_SSISH_SH_fLi128ELi128ELNS4_4UMMA5MajorE0ELSO_1ELNSN_7ScaleInE0ELSP_0EEEEEENS4_6LayoutISC_NS5_IJNSA_ILi0EEEST_ST_EEEEENS5_IJNS4_10UnderscoreESW_SW_EEEEENS4_13SM90_TMA_LOADENS4_14ComposedLayoutINS4_7SwizzleILi3ELi4ELi3EEENS4_18smem_ptr_flag_bitsILi32EEENSS_INS5_IJNSA_ILi8EEENSA_ILi32EEEEEENS5_IJS16_SB_EEEEEEEvNS4_8identityESZ_NS10_INS11_ILi2ELi5ELi2EEES14_NSS_INS5_IJS16_NSA_ILi4EEEEEENS5_IJSB_S16_EEEEEEEvS1B_EENS_8epilogue10collective18CollectiveEpilogueINS1J_23Sm100TmaWarpSpecializedILi4ELi2ELi16ELb1ELb0EEEJSG_NS5_IJNSS_ISE_SB_EENSS_INSA_ILi16EEESB_EEEEESH_SI_SH_SI_NS1J_6fusion15FusionCallbacksIS1N_NS1S_17LinearCombinationISH_fSH_fLNS_15FloatRoundStyleE2EEESG_S1R_JEEENS4_5SM1004TMEM4LOAD26SM100_TMEM_LOAD_32dp32b16xESZ_NS10_INS11_ILi2ELi4ELi3EEES14_NSS_INS5_IJS15_S1P_EEENS5_IJS1P_SB_EEEEEEENS4_39AutoVectorizingCopyWithAssumedAlignmentILi128EEENS4_14SM90_TMA_STOREES26_S28_S28_EEEvvEEEEvNT_6ParamsE --------------------------
	.section	.nv.info._ZN7cutlass13device_kernelINS_4gemm6kernel13GemmUniversalIN4cute5tupleIJiiiiEEENS1_10collective13CollectiveMmaINS1_35MainloopSm100TmaUmmaWarpSpecializedILi3ELi2ELi4ENS5_IJNS4_1CILi1EEESB_SB_EEEEENS5_IJNSA_ILi128EEESE_NSA_ILi64EEEEEENS_10tfloat32_tENS5_IJlSB_lEEESH_NS5_IJSB_llEEENS4_8TiledMMAINS4_8MMA_AtomIJNS4_17SM100_MMA_TF32_SSISH_SH_fLi128ELi128ELNS4_4UMMA5MajorE0ELSO_1ELNSN_7ScaleInE0ELSP_0EEEEEENS4_6LayoutISC_NS5_IJNSA_ILi0EEEST_ST_EEEEENS5_IJNS4_10UnderscoreESW_SW_EEEEENS4_13SM90_TMA_LOADENS4_14ComposedLayoutINS4_7SwizzleILi3ELi4ELi3EEENS4_18smem_ptr_flag_bitsILi32EEENSS_INS5_IJNSA_ILi8EEENSA_ILi32EEEEEENS5_IJS16_SB_EEEEEEEvNS4_8identityESZ_NS10_INS11_ILi2ELi5ELi2EEES14_NSS_INS5_IJS16_NSA_ILi4EEEEEENS5_IJSB_S16_EEEEEEEvS1B_EENS_8epilogue10collective18CollectiveEpilogueINS1J_23Sm100TmaWarpSpecializedILi4ELi2ELi16ELb1ELb0EEEJSG_NS5_IJNSS_ISE_SB_EENSS_INSA_ILi16EEESB_EEEEESH_SI_SH_SI_NS1J_6fusion15FusionCallbacksIS1N_NS1S_17LinearCombinationISH_fSH_fLNS_15FloatRoundStyleE2EEESG_S1R_JEEENS4_5SM1004TMEM4LOAD26SM100_TMEM_LOAD_32dp32b16xESZ_NS10_INS11_ILi2ELi4ELi3EEES14_NSS_INS5_IJS15_S1P_EEENS5_IJS1P_SB_EEEEEEENS4_39AutoVectorizingCopyWithAssumedAlignmentILi128EEENS4_14SM90_TMA_STOREES26_S28_S28_EEEvvEEEEvNT_6ParamsE,"",@"SHT_CUDA_INFO"
	.sectionflags	@""
	.align	4


	//----- nvinfo : EIATTR_CUDA_API_VERSION
	.align		4
        /*0000*/ 	.byte	0x04, 0x37
        /*0002*/ 	.short	(.L_31 - .L_30)
.L_30:
        /*0004*/ 	.word	0x00000082


	//----- nvinfo : EIATTR_KPARAM_INFO
	.align		4
.L_31:
        /*0008*/ 	.byte	0x04, 0x17
        /*000a*/ 	.short	(.L_33 - .L_32)
.L_32:
        /*000c*/ 	.word	0x00000000
        /*0010*/ 	.short	0x0000
        /*0012*/ 	.short	0x0000
        /*0014*/ 	.byte	0x00, 0xf0, 0x01, 0x20


	//----- nvinfo : EIATTR_AT_ENTRY_FRAGMENTS
	.align		4
.L_33:
        /*0018*/ 	.byte	0x04, 0x4f
        /*001a*/ 	.short	(.L_35 - .L_34)


	//   ....[0]....
.L_34:
        /*001c*/ 	.word	0x00000006


	//----- nvinfo : EIATTR_RESERVED_SMEM_USED
	.align		4
.L_35:
        /*0020*/ 	.byte	0x01, 0x41
	.zero		2


	//----- nvinfo : EIATTR_SPARSE_MMA_MASK
	.align		4
        /*0024*/ 	.byte	0x03, 0x50
        /*0026*/ 	.short	0x0000


	//----- nvinfo : EIATTR_TCGEN05_1CTA_USED
	.align		4
        /*0028*/ 	.byte	0x01, 0x51
	.zero		2


	//----- nvinfo : EIATTR_MAXREG_COUNT
	.align		4
        /*002c*/ 	.byte	0x03, 0x1b
        /*002e*/ 	.short	0x00ff


	//----- nvinfo : EIATTR_NUM_BARRIERS
	.align		4
        /*0030*/ 	.byte	0x02, 0x4c
        /*0032*/ 	.byte	0x07
	.zero		1


	//----- nvinfo : EIATTR_EXTERNS
	.align		4
        /*0034*/ 	.byte	0x04, 0x0f
        /*0036*/ 	.short	(.L_37 - .L_36)


	//   ....[0]....
	.align		4
.L_36:
        /*0038*/ 	.word	index@(__assertfail)


	//----- nvinfo : EIATTR_MERCURY_ISA_VERSION
	.align		4
.L_37:
        /*003c*/ 	.byte	0x03, 0x5f
        /*003e*/ 	.short	0x0101


	//----- nvinfo : EIATTR_INT_WARP_WIDE_INSTR_OFFSETS
	.align		4
        /*0040*/ 	.byte	0x04, 0x31
        /*0042*/ 	.short	(.L_39 - .L_38)


	//   ....[0]....
.L_38:
        /*0044*/ 	.word	0x00002130


	//   ....[1]....
        /*0048*/ 	.word	0x00003cb0


	//   ....[2]....
        /*004c*/ 	.word	0x00003cd0


	//   ....[3]....
        /*0050*/ 	.word	0x00003d00


	//   ....[4]....
        /*0054*/ 	.word	0x00004630


	//   ....[5]....
        /*0058*/ 	.word	0x000046a0


	//   ....[6]....
        /*005c*/ 	.word	0x00004790


	//   ....[7]....
        /*0060*/ 	.word	0x00004810


	//   ....[8]....
        /*0064*/ 	.word	0x00004910


	//   ....[9]....
        /*0068*/ 	.word	0x00004990


	//   ....[10]....
        /*006c*/ 	.word	0x00004a90


	//   ....[11]....
        /*0070*/ 	.word	0x00004b20


	//   ....[12]....
        /*0074*/ 	.word	0x00004c20


	//   ....[13]....
        /*0078*/ 	.word	0x00004d00


	//   ....[14]....
        /*007c*/ 	.word	0x00004da0


	//   ....[15]....
        /*0080*/ 	.word	0x00004e90


	//   ....[16]....
        /*0084*/ 	.word	0x00004f30


	//   ....[17]....
        /*0088*/ 	.word	0x00005040


	//   ....[18]....
        /*008c*/ 	.word	0x000051a0


	//   ....[19]....
        /*0090*/ 	.word	0x000052f0


	//----- nvinfo : EIATTR_COOP_GROUP_MASK_REGIDS
	.align		4
.L_39:
        /*0094*/ 	.byte	0x04, 0x29
        /*0096*/ 	.short	(.L_41 - .L_40)


	//   ....[0]....
.L_40:
        /*0098*/ 	.word	0xffffffff


	//   ....[1]....
        /*009c*/ 	.word	0xffffffff


	//   ....[2]....
        /*00a0*/ 	.word	0xffffffff


	//   ....[3]....
        /*00a4*/ 	.word	0xffffffff


	//   ....[4]....
        /*00a8*/ 	.word	0xffffffff


	//   ....[5]....
        /*00ac*/ 	.word	0xffffffff


	//   ....[6]....
        /*00b0*/ 	.word	0xffffffff


	//   ....[7]....
        /*00b4*/ 	.word	0xffffffff


	//   ....[8]....
        /*00b8*/ 	.word	0xffffffff


	//   ....[9]....
        /*00bc*/ 	.word	0xffffffff


	//   ....[10]....
        /*00c0*/ 	.word	0xffffffff


	//   ....[11]....
        /*00c4*/ 	.word	0xffffffff


	//   ....[12]....
        /*00c8*/ 	.word	0xffffffff


	//----- nvinfo : EIATTR_COOP_GROUP_INSTR_OFFSETS
	.align		4
.L_41:
        /*00cc*/ 	.byte	0x04, 0x28
        /*00ce*/ 	.short	(.L_43 - .L_42)


	//   ....[0]....
.L_42:
        /*00d0*/ 	.word	0x00000090


	//   ....[1]....
        /*00d4*/ 	.word	0x000004d0


	//   ....[2]....
        /*00d8*/ 	.word	0x00000620


	//   ....[3]....
        /*00dc*/ 	.word	0x000007c0


	//   ....[4]....
        /*00e0*/ 	.word	0x000008c0


	//   ....[5]....
        /*00e4*/ 	.word	0x00000a30


	//   ....[6]....
        /*00e8*/ 	.word	0x00000bd0


	//   ....[7]....
        /*00ec*/ 	.word	0x00002010


	//   ....[8]....
        /*00f0*/ 	.word	0x00002d60


	//   ....[9]....
        /*00f4*/ 	.word	0x00002f70


	//   ....[10]....
        /*00f8*/ 	.word	0x00002fa0


	//   ....[11]....
        /*00fc*/ 	.word	0x00003b90


	//   ....[12]....
        /*0100*/ 	.word	0x00003dc0


	//----- nvinfo : EIATTR_VRC_CTA_INIT_COUNT
	.align		4
.L_43:
        /*0104*/ 	.byte	0x02, 0x4a
        /*0106*/ 	.byte	0x80
	.zero		1


	//----- nvinfo : EIATTR_SYSCALL_OFFSETS
	.align		4
        /*0108*/ 	.byte	0x04, 0x46
        /*010a*/ 	.short	(.L_45 - .L_44)


	//   ....[0]....
.L_44:
        /*010c*/ 	.word	0x00005d60


	//   ....[1]....
        /*0110*/ 	.word	0x00005e50


	//   ....[2]....
        /*0114*/ 	.word	0x000065b0


	//   ....[3]....
        /*0118*/ 	.word	0x00006f30


	//   ....[4]....
        /*011c*/ 	.word	0x00007880


	//   ....[5]....
        /*0120*/ 	.word	0x00008220


	//   ....[6]....
        /*0124*/ 	.word	0x00008bc0


	//   ....[7]....
        /*0128*/ 	.word	0x00009590


	//   ....[8]....
        /*012c*/ 	.word	0x00009f30


	//   ....[9]....
        /*0130*/ 	.word	0x0000a880


	//----- nvinfo : EIATTR_MBARRIER_INSTR_OFFSETS
	.align		4
.L_45:
        /*0134*/ 	.byte	0x04, 0x39
        /*0136*/ 	.short	(.L_47 - .L_46)


	//   ....[0]....
.L_46:
        /*0138*/ 	.word	0x000005b0
        /*013c*/ 	.word	0x000000ff
        /*0140*/ 	.word	0x00000000
        /*0144*/ 	.short	0x0100
        /*0146*/ 	.byte	0x05
	.zero		1


	//   ....[1]....
        /*0148*/ 	.word	0x000005c0
        /*014c*/ 	.word	0x000000ff
        /*0150*/ 	.word	0x00000018
        /*0154*/ 	.short	0x0100
        /*0156*/ 	.byte	0x05
	.zero		1


	//   ....[2]....
        /*0158*/ 	.word	0x000005d0
        /*015c*/ 	.word	0x000000ff
        /*0160*/ 	.word	0x00000008
        /*0164*/ 	.short	0x0100
        /*0166*/ 	.byte	0x05
	.zero		1


	//   ....[3]....
        /*0168*/ 	.word	0x000005e0
        /*016c*/ 	.word	0x000000ff
        /*0170*/ 	.word	0x00000020
        /*0174*/ 	.short	0x0100
        /*0176*/ 	.byte	0x05
	.zero		1


	//   ....[4]....
        /*0178*/ 	.word	0x000005f0
        /*017c*/ 	.word	0x000000ff
        /*0180*/ 	.word	0x00000010
        /*0184*/ 	.short	0x0100
        /*0186*/ 	.byte	0x05
	.zero		1


	//   ....[5]....
        /*0188*/ 	.word	0x00000600
        /*018c*/ 	.word	0x000000ff
        /*0190*/ 	.word	0x00000028
        /*0194*/ 	.short	0x0100
        /*0196*/ 	.byte	0x05
	.zero		1


	//   ....[6]....
        /*0198*/ 	.word	0x00000730
        /*019c*/ 	.word	0x000000ff
        /*01a0*/ 	.word	0x00000030
        /*01a4*/ 	.short	0x0100
        /*01a6*/ 	.byte	0x07
	.zero		1


	//   ....[7]....
        /*01a8*/ 	.word	0x00000740
        /*01ac*/ 	.word	0x000000ff
        /*01b0*/ 	.word	0x00000050
        /*01b4*/ 	.short	0x0100
        /*01b6*/ 	.byte	0x07
	.zero		1


	//   ....[8]....
        /*01b8*/ 	.word	0x00000750
        /*01bc*/ 	.word	0x000000ff
        /*01c0*/ 	.word	0x00000038
        /*01c4*/ 	.short	0x0100
        /*01c6*/ 	.byte	0x07
	.zero		1


	//   ....[9]....
        /*01c8*/ 	.word	0x00000760
        /*01cc*/ 	.word	0x000000ff
        /*01d0*/ 	.word	0x00000058
        /*01d4*/ 	.short	0x0100
        /*01d6*/ 	.byte	0x07
	.zero		1


	//   ....[10]....
        /*01d8*/ 	.word	0x00000770
        /*01dc*/ 	.word	0x000000ff
        /*01e0*/ 	.word	0x00000040
        /*01e4*/ 	.short	0x0100
        /*01e6*/ 	.byte	0x07
	.zero		1


	//   ....[11]....
        /*01e8*/ 	.word	0x00000780
        /*01ec*/ 	.word	0x000000ff
        /*01f0*/ 	.word	0x00000060
        /*01f4*/ 	.short	0x0100
        /*01f6*/ 	.byte	0x07
	.zero		1


	//   ....[12]....
        /*01f8*/ 	.word	0x00000790
        /*01fc*/ 	.word	0x000000ff
        /*0200*/ 	.word	0x00000048
        /*0204*/ 	.short	0x0100
        /*0206*/ 	.byte	0x07
	.zero		1


	//   ....[13]....
        /*0208*/ 	.word	0x000007a0
        /*020c*/ 	.word	0x000000ff
        /*0210*/ 	.word	0x00000068
        /*0214*/ 	.short	0x0100
        /*0216*/ 	.byte	0x07
	.zero		1


	//   ....[14]....
        /*0218*/ 	.word	0x00000890
        /*021c*/ 	.word	0x000000ff
        /*0220*/ 	.word	0x00000070
        /*0224*/ 	.short	0x0100
        /*0226*/ 	.byte	0x05
	.zero		1


	//   ....[15]....
        /*0228*/ 	.word	0x000008a0
        /*022c*/ 	.word	0x000000ff
        /*0230*/ 	.word	0x00000078
        /*0234*/ 	.short	0x0100
        /*0236*/ 	.byte	0x05
	.zero		1


	//   ....[16]....
        /*0238*/ 	.word	0x000009e0
        /*023c*/ 	.word	0x000000ff
        /*0240*/ 	.word	0x00000080
        /*0244*/ 	.short	0x0100
        /*0246*/ 	.byte	0x05
	.zero		1


	//   ....[17]....
        /*0248*/ 	.word	0x000009f0
        /*024c*/ 	.word	0x000000ff
        /*0250*/ 	.word	0x00000090
        /*0254*/ 	.short	0x0100
        /*0256*/ 	.byte	0x05
	.zero		1


	//   ....[18]....
        /*0258*/ 	.word	0x00000a00
        /*025c*/ 	.word	0x000000ff
        /*0260*/ 	.word	0x00000088
        /*0264*/ 	.short	0x0100
        /*0266*/ 	.byte	0x05
	.zero		1


	//   ....[19]....
        /*0268*/ 	.word	0x00000a10
        /*026c*/ 	.word	0x000000ff
        /*0270*/ 	.word	0x00000098
        /*0274*/ 	.short	0x0100
        /*0276*/ 	.byte	0x05
	.zero		1


	//   ....[20]....
        /*0278*/ 	.word	0x00000b40
        /*027c*/ 	.word	0x000000ff
        /*0280*/ 	.word	0x000000a0
        /*0284*/ 	.short	0x0100
        /*0286*/ 	.byte	0x07
	.zero		1


	//   ....[21]....
        /*0288*/ 	.word	0x00000b50
        /*028c*/ 	.word	0x000000ff
        /*0290*/ 	.word	0x000000c0
        /*0294*/ 	.short	0x0100
        /*0296*/ 	.byte	0x07
	.zero		1


	//   ....[22]....
        /*0298*/ 	.word	0x00000b60
        /*029c*/ 	.word	0x000000ff
        /*02a0*/ 	.word	0x000000a8
        /*02a4*/ 	.short	0x0100
        /*02a6*/ 	.byte	0x07
	.zero		1


	//   ....[23]....
        /*02a8*/ 	.word	0x00000b70
        /*02ac*/ 	.word	0x000000ff
        /*02b0*/ 	.word	0x000000c8
        /*02b4*/ 	.short	0x0100
        /*02b6*/ 	.byte	0x07
	.zero		1


	//   ....[24]....
        /*02b8*/ 	.word	0x00000b80
        /*02bc*/ 	.word	0x000000ff
        /*02c0*/ 	.word	0x000000b0
        /*02c4*/ 	.short	0x0100
        /*02c6*/ 	.byte	0x07
	.zero		1


	//   ....[25]....
        /*02c8*/ 	.word	0x00000b90
        /*02cc*/ 	.word	0x000000ff
        /*02d0*/ 	.word	0x000000d0
        /*02d4*/ 	.short	0x0100
        /*02d6*/ 	.byte	0x07
	.zero		1


	//   ....[26]....
        /*02d8*/ 	.word	0x00000ba0
        /*02dc*/ 	.word	0x000000ff
        /*02e0*/ 	.word	0x000000b8
        /*02e4*/ 	.short	0x0100
        /*02e6*/ 	.byte	0x07
	.zero		1


	//   ....[27]....
        /*02e8*/ 	.word	0x00000bb0
        /*02ec*/ 	.word	0x000000ff
        /*02f0*/ 	.word	0x000000d8
        /*02f4*/ 	.short	0x0100
        /*02f6*/ 	.byte	0x07
	.zero		1


	//   ....[28]....
        /*02f8*/ 	.word	0x00000ca0
        /*02fc*/ 	.word	0x000000ff
        /*0300*/ 	.word	0x000000e0
        /*0304*/ 	.short	0x0100
        /*0306*/ 	.byte	0x05
	.zero		1


	//   ....[29]....
        /*0308*/ 	.word	0x00000cb0
        /*030c*/ 	.word	0x000000ff
        /*0310*/ 	.word	0x000000f0
        /*0314*/ 	.short	0x0100
        /*0316*/ 	.byte	0x05
	.zero		1


	//   ....[30]....
        /*0318*/ 	.word	0x00000cc0
        /*031c*/ 	.word	0x000000ff
        /*0320*/ 	.word	0x000000e8
        /*0324*/ 	.short	0x0100
        /*0326*/ 	.byte	0x05
	.zero		1


	//   ....[31]....
        /*0328*/ 	.word	0x00000cd0
        /*032c*/ 	.word	0x000000ff
        /*0330*/ 	.word	0x000000f8
        /*0334*/ 	.short	0x0100
        /*0336*/ 	.byte	0x05
	.zero		1


	//   ....[32]....
        /*0338*/ 	.word	0x000015b0
        /*033c*/ 	.word	0x00000003
        /*0340*/ 	.word	0x000000f0
        /*0344*/ 	.short	0x010a
        /*0346*/ 	.byte	0xff
	.zero		1


	//   ....[33]....
        /*0348*/ 	.word	0x000015e0
        /*034c*/ 	.word	0x00000003
        /*0350*/ 	.word	0x000000e0
        /*0354*/ 	.short	0x0101
        /*0356*/ 	.byte	0xff
	.zero		1


	//   ....[34]....
        /*0358*/ 	.word	0x000016b0
        /*035c*/ 	.word	0x000000ff
        /*0360*/ 	.word	0x00000018
        /*0364*/ 	.short	0x010a
        /*0366*/ 	.byte	0x08
	.zero		1


	//   ....[35]....
        /*0368*/ 	.word	0x00001780
        /*036c*/ 	.word	0x000000ff
        /*0370*/ 	.word	0x00000018
        /*0374*/ 	.short	0x010a
        /*0376*/ 	.byte	0x31
	.zero		1


	//   ....[36]....
        /*0378*/ 	.word	0x00001880
        /*037c*/ 	.word	0x000000ff
        /*0380*/ 	.word	0x00000018
        /*0384*/ 	.short	0x010a
        /*0386*/ 	.byte	0x08
	.zero		1


	//   ....[37]....
        /*0388*/ 	.word	0x00001b70
        /*038c*/ 	.word	0x000000ff
        /*0390*/ 	.word	0x00000078
        /*0394*/ 	.short	0x0101
        /*0396*/ 	.byte	0x04
	.zero		1


	//   ....[38]....
        /*0398*/ 	.word	0x00001b90
        /*039c*/ 	.word	0x000000ff
        /*03a0*/ 	.word	0x00000018
        /*03a4*/ 	.short	0x010a
        /*03a6*/ 	.byte	0x08
	.zero		1


	//   ....[39]....
        /*03a8*/ 	.word	0x00001c40
        /*03ac*/ 	.word	0x000000ff
        /*03b0*/ 	.word	0x00000018
        /*03b4*/ 	.short	0x010a
        /*03b6*/ 	.byte	0x31
	.zero		1


	//   ....[40]....
        /*03b8*/ 	.word	0x00001d40
        /*03bc*/ 	.word	0x000000ff
        /*03c0*/ 	.word	0x00000018
        /*03c4*/ 	.short	0x010a
        /*03c6*/ 	.byte	0x08
	.zero		1


	//   ....[41]....
        /*03c8*/ 	.word	0x00002040
        /*03cc*/ 	.word	0x00000002
        /*03d0*/ 	.word	0x00000080
        /*03d4*/ 	.short	0x010a
        /*03d6*/ 	.byte	0xff
	.zero		1


	//   ....[42]....
        /*03d8*/ 	.word	0x00002100
        /*03dc*/ 	.word	0x00000002
        /*03e0*/ 	.word	0x00000000
        /*03e4*/ 	.short	0x0101
        /*03e6*/ 	.byte	0xff
	.zero		1


	//   ....[43]....
        /*03e8*/ 	.word	0x00002660
        /*03ec*/ 	.word	0x000000ff
        /*03f0*/ 	.word	0x00000000
        /*03f4*/ 	.short	0x010a
        /*03f6*/ 	.byte	0x05
	.zero		1


	//   ....[44]....
        /*03f8*/ 	.word	0x000026f0
        /*03fc*/ 	.word	0x000000ff
        /*0400*/ 	.word	0x00000000
        /*0404*/ 	.short	0x010a
        /*0406*/ 	.byte	0x05
	.zero		1


	//   ....[45]....
        /*0408*/ 	.word	0x00002790
        /*040c*/ 	.word	0x00000000
        /*0410*/ 	.word	0x00000000
        /*0414*/ 	.short	0x010a
        /*0416*/ 	.byte	0xff
	.zero		1


	//   ....[46]....
        /*0418*/ 	.word	0x000028b0
        /*041c*/ 	.word	0x00000000
        /*0420*/ 	.word	0x000000e0
        /*0424*/ 	.short	0x010a
        /*0426*/ 	.byte	0xff
	.zero		1


	//   ....[47]....
        /*0428*/ 	.word	0x00002910
        /*042c*/ 	.word	0x00000004
        /*0430*/ 	.word	0x00000000
        /*0434*/ 	.short	0x0101
        /*0436*/ 	.byte	0xff
	.zero		1


	//   ....[48]....
        /*0438*/ 	.word	0x00002930
        /*043c*/ 	.word	0x000000ff
        /*0440*/ 	.word	0x00000090
        /*0444*/ 	.short	0x010a
        /*0446*/ 	.byte	0x05
	.zero		1


	//   ....[49]....
        /*0448*/ 	.word	0x00002a50
        /*044c*/ 	.word	0x00000000
        /*0450*/ 	.word	0x00000080
        /*0454*/ 	.short	0x010a
        /*0456*/ 	.byte	0xff
	.zero		1


	//   ....[50]....
        /*0458*/ 	.word	0x00002b60
        /*045c*/ 	.word	0x00000000
        /*0460*/ 	.word	0x00000000
        /*0464*/ 	.short	0x0101
        /*0466*/ 	.byte	0xff
	.zero		1


	//   ....[51]....
        /*0468*/ 	.word	0x00002bf0
        /*046c*/ 	.word	0x000000ff
        /*0470*/ 	.word	0x00000090
        /*0474*/ 	.short	0x0106
        /*0476*/ 	.byte	0x05
	.zero		1


	//   ....[52]....
        /*0478*/ 	.word	0x00002c10
        /*047c*/ 	.word	0x000000ff
        /*0480*/ 	.word	0x00000090
        /*0484*/ 	.short	0x010a
        /*0486*/ 	.byte	0x05
	.zero		1


	//   ....[53]....
        /*0488*/ 	.word	0x00002ca0
        /*048c*/ 	.word	0x000000ff
        /*0490*/ 	.word	0x00000090
        /*0494*/ 	.short	0x0106
        /*0496*/ 	.byte	0x04
	.zero		1


	//   ....[54]....
        /*0498*/ 	.word	0x00002ce0
        /*049c*/ 	.word	0x00000000
        /*04a0*/ 	.word	0x00000090
        /*04a4*/ 	.short	0x010a
        /*04a6*/ 	.byte	0xff
	.zero		1


	//   ....[55]....
        /*04a8*/ 	.word	0x000032a0
        /*04ac*/ 	.word	0x00000000
        /*04b0*/ 	.word	0x00000080
        /*04b4*/ 	.short	0x010a
        /*04b6*/ 	.byte	0xff
	.zero		1


	//   ....[56]....
        /*04b8*/ 	.word	0x000033a0
        /*04bc*/ 	.word	0x00000003
        /*04c0*/ 	.word	0x00000000
        /*04c4*/ 	.short	0x0101
        /*04c6*/ 	.byte	0xff
	.zero		1


	//   ....[57]....
        /*04c8*/ 	.word	0x000033b0
        /*04cc*/ 	.word	0x000000ff
        /*04d0*/ 	.word	0x00000000
        /*04d4*/ 	.short	0x010a
        /*04d6*/ 	.byte	0x07
	.zero		1


	//   ....[58]....
        /*04d8*/ 	.word	0x000033e0
        /*04dc*/ 	.word	0x000000ff
        /*04e0*/ 	.word	0x000000c0
        /*04e4*/ 	.short	0x010a
        /*04e6*/ 	.byte	0x06
	.zero		1


	//   ....[59]....
        /*04e8*/ 	.word	0x000034b0
        /*04ec*/ 	.word	0x000000ff
        /*04f0*/ 	.word	0x00000000
        /*04f4*/ 	.short	0x010a
        /*04f6*/ 	.byte	0x0b
	.zero		1


	//   ....[60]....
        /*04f8*/ 	.word	0x000035e0
        /*04fc*/ 	.word	0x000000ff
        /*0500*/ 	.word	0x00000000
        /*0504*/ 	.short	0x010a
        /*0506*/ 	.byte	0x22
	.zero		1


	//   ....[61]....
        /*0508*/ 	.word	0x000039c0
        /*050c*/ 	.word	0x000000ff
        /*0510*/ 	.word	0x00000000
        /*0514*/ 	.short	0x010a
        /*0516*/ 	.byte	0x06
	.zero		1


	//   ....[62]....
        /*0518*/ 	.word	0x00003a50
        /*051c*/ 	.word	0x000000ff
        /*0520*/ 	.word	0x00000000
        /*0524*/ 	.short	0x010a
        /*0526*/ 	.byte	0x06
	.zero		1


	//   ....[63]....
        /*0528*/ 	.word	0x00003ae0
        /*052c*/ 	.word	0x000000ff
        /*0530*/ 	.word	0x00000000
        /*0534*/ 	.short	0x010a
        /*0536*/ 	.byte	0x06
	.zero		1


	//   ....[64]....
        /*0538*/ 	.word	0x00003b70
        /*053c*/ 	.word	0x000000ff
        /*0540*/ 	.word	0x00000000
        /*0544*/ 	.short	0x010a
        /*0546*/ 	.byte	0x07
	.zero		1


	//   ....[65]....
        /*0548*/ 	.word	0x00003fd0
        /*054c*/ 	.word	0x00000000
        /*0550*/ 	.word	0x00000080
        /*0554*/ 	.short	0x010a
        /*0556*/ 	.byte	0xff
	.zero		1


	//   ....[66]....
        /*0558*/ 	.word	0x00004090
        /*055c*/ 	.word	0x00000000
        /*0560*/ 	.word	0x00000000
        /*0564*/ 	.short	0x0101
        /*0566*/ 	.byte	0xff
	.zero		1


	//   ....[67]....
        /*0568*/ 	.word	0x000043b0
        /*056c*/ 	.word	0x000000ff
        /*0570*/ 	.word	0x00000078
        /*0574*/ 	.short	0x010a
        /*0576*/ 	.byte	0x07
	.zero		1


	//   ....[68]....
        /*0578*/ 	.word	0x000045b0
        /*057c*/ 	.word	0x000000ff
        /*0580*/ 	.word	0x00000050
        /*0584*/ 	.short	0x010a
        /*0586*/ 	.byte	0x07
	.zero		1


	//   ....[69]....
        /*0588*/ 	.word	0x00004730
        /*058c*/ 	.word	0x000000ff
        /*0590*/ 	.word	0x00000030
        /*0594*/ 	.short	0x010b
        /*0596*/ 	.byte	0x07
	.zero		1


	//   ....[70]....
        /*0598*/ 	.word	0x00004740
        /*059c*/ 	.word	0x000000ff
        /*05a0*/ 	.word	0x00000000
        /*05a4*/ 	.short	0x0101
        /*05a6*/ 	.byte	0x15
	.zero		1


	//   ....[71]....
        /*05a8*/ 	.word	0x00004760
        /*05ac*/ 	.word	0x000000ff
        /*05b0*/ 	.word	0x00000058
        /*05b4*/ 	.short	0x010a
        /*05b6*/ 	.byte	0x07
	.zero		1


	//   ....[72]....
        /*05b8*/ 	.word	0x000048b0
        /*05bc*/ 	.word	0x000000ff
        /*05c0*/ 	.word	0x00000038
        /*05c4*/ 	.short	0x010b
        /*05c6*/ 	.byte	0x07
	.zero		1


	//   ....[73]....
        /*05c8*/ 	.word	0x000048c0
        /*05cc*/ 	.word	0x000000ff
        /*05d0*/ 	.word	0x00000000
        /*05d4*/ 	.short	0x0101
        /*05d6*/ 	.byte	0x0f
	.zero		1


	//   ....[74]....
        /*05d8*/ 	.word	0x000048e0
        /*05dc*/ 	.word	0x000000ff
        /*05e0*/ 	.word	0x00000060
        /*05e4*/ 	.short	0x010a
        /*05e6*/ 	.byte	0x07
	.zero		1


	//   ....[75]....
        /*05e8*/ 	.word	0x00004a30
        /*05ec*/ 	.word	0x000000ff
        /*05f0*/ 	.word	0x00000040
        /*05f4*/ 	.short	0x010b
        /*05f6*/ 	.byte	0x07
	.zero		1


	//   ....[76]....
        /*05f8*/ 	.word	0x00004a40
        /*05fc*/ 	.word	0x000000ff
        /*0600*/ 	.word	0x00000000
        /*0604*/ 	.short	0x0101
        /*0606*/ 	.byte	0x0e
	.zero		1


	//   ....[77]....
        /*0608*/ 	.word	0x00004a60
        /*060c*/ 	.word	0x000000ff
        /*0610*/ 	.word	0x00000068
        /*0614*/ 	.short	0x010a
        /*0616*/ 	.byte	0x07
	.zero		1


	//   ....[78]....
        /*0618*/ 	.word	0x00004bc0
        /*061c*/ 	.word	0x000000ff
        /*0620*/ 	.word	0x00000048
        /*0624*/ 	.short	0x010b
        /*0626*/ 	.byte	0x07
	.zero		1


	//   ....[79]....
        /*0628*/ 	.word	0x00004bd0
        /*062c*/ 	.word	0x000000ff
        /*0630*/ 	.word	0x00000000
        /*0634*/ 	.short	0x0101
        /*0636*/ 	.byte	0x0d
	.zero		1


	//   ....[80]....
        /*0638*/ 	.word	0x00004bf0
        /*063c*/ 	.word	0x000000ff
        /*0640*/ 	.word	0x00000050
        /*0644*/ 	.short	0x010a
        /*0646*/ 	.byte	0x07
	.zero		1


	//   ....[81]....
        /*0648*/ 	.word	0x00004d40
        /*064c*/ 	.word	0x000000ff
        /*0650*/ 	.word	0x00000030
        /*0654*/ 	.short	0x010b
        /*0656*/ 	.byte	0x07
	.zero		1


	//   ....[82]....
        /*0658*/ 	.word	0x00004d50
        /*065c*/ 	.word	0x000000ff
        /*0660*/ 	.word	0x00000000
        /*0664*/ 	.short	0x0101
        /*0666*/ 	.byte	0x15
	.zero		1


	//   ....[83]....
        /*0668*/ 	.word	0x00004d70
        /*066c*/ 	.word	0x000000ff
        /*0670*/ 	.word	0x00000058
        /*0674*/ 	.short	0x010a
        /*0676*/ 	.byte	0x07
	.zero		1


	//   ....[84]....
        /*0678*/ 	.word	0x00004ed0
        /*067c*/ 	.word	0x000000ff
        /*0680*/ 	.word	0x00000038
        /*0684*/ 	.short	0x010b
        /*0686*/ 	.byte	0x07
	.zero		1


	//   ....[85]....
        /*0688*/ 	.word	0x00004ee0
        /*068c*/ 	.word	0x000000ff
        /*0690*/ 	.word	0x00000000
        /*0694*/ 	.short	0x0101
        /*0696*/ 	.byte	0x0f
	.zero		1


	//   ....[86]....
        /*0698*/ 	.word	0x00004ef0
        /*069c*/ 	.word	0x000000ff
        /*06a0*/ 	.word	0x00000060
        /*06a4*/ 	.short	0x010a
        /*06a6*/ 	.byte	0x07
	.zero		1


	//   ....[87]....
        /*06a8*/ 	.word	0x00005090
        /*06ac*/ 	.word	0x000000ff
        /*06b0*/ 	.word	0x00000040
        /*06b4*/ 	.short	0x010b
        /*06b6*/ 	.byte	0x07
	.zero		1


	//   ....[88]....
        /*06b8*/ 	.word	0x00005100
        /*06bc*/ 	.word	0x000000ff
        /*06c0*/ 	.word	0x00000000
        /*06c4*/ 	.short	0x0101
        /*06c6*/ 	.byte	0x0e
	.zero		1


	//   ....[89]....
        /*06c8*/ 	.word	0x00005130
        /*06cc*/ 	.word	0x000000ff
        /*06d0*/ 	.word	0x00000068
        /*06d4*/ 	.short	0x010a
        /*06d6*/ 	.byte	0x07
	.zero		1


	//   ....[90]....
        /*06d8*/ 	.word	0x00005330
        /*06dc*/ 	.word	0x000000ff
        /*06e0*/ 	.word	0x00000048
        /*06e4*/ 	.short	0x010b
        /*06e6*/ 	.byte	0x07
	.zero		1


	//   ....[91]....
        /*06e8*/ 	.word	0x00005350
        /*06ec*/ 	.word	0x000000ff
        /*06f0*/ 	.word	0x00000000
        /*06f4*/ 	.short	0x0101
        /*06f6*/ 	.byte	0x0d
	.zero		1


	//   ....[92]....
        /*06f8*/ 	.word	0x00005370
        /*06fc*/ 	.word	0x000000ff
        /*0700*/ 	.word	0x00000050
        /*0704*/ 	.short	0x010a
        /*0706*/ 	.byte	0x07
	.zero		1


	//   ....[93]....
        /*0708*/ 	.word	0x00005390
        /*070c*/ 	.word	0x000000ff
        /*0710*/ 	.word	0x00000058
        /*0714*/ 	.short	0x010a
        /*0716*/ 	.byte	0x07
	.zero		1


	//   ....[94]....
        /*0718*/ 	.word	0x000053b0
        /*071c*/ 	.word	0x000000ff
        /*0720*/ 	.word	0x00000060
        /*0724*/ 	.short	0x010a
        /*0726*/ 	.byte	0x07
	.zero		1


	//   ....[95]....
        /*0728*/ 	.word	0x00005400
        /*072c*/ 	.word	0x00000002
        /*0730*/ 	.word	0x00000068
        /*0734*/ 	.short	0x010a
        /*0736*/ 	.byte	0xff
	.zero		1


	//   ....[96]....
        /*0738*/ 	.word	0x00005720
        /*073c*/ 	.word	0x00000000
        /*0740*/ 	.word	0x00000080
        /*0744*/ 	.short	0x010a
        /*0746*/ 	.byte	0xff
	.zero		1


	//   ....[97]....
        /*0748*/ 	.word	0x00005830
        /*074c*/ 	.word	0x00000000
        /*0750*/ 	.word	0x00000000
        /*0754*/ 	.short	0x0101
        /*0756*/ 	.byte	0xff
	.zero		1


	//   ....[98]....
        /*0758*/ 	.word	0x00006280
        /*075c*/ 	.word	0x000000ff
        /*0760*/ 	.word	0x00000030
        /*0764*/ 	.short	0x010a
        /*0766*/ 	.byte	0x24
	.zero		1


	//   ....[99]....
        /*0768*/ 	.word	0x000062b0
        /*076c*/ 	.word	0x00000057
        /*0770*/ 	.word	0x000000a0
        /*0774*/ 	.short	0x010a
        /*0776*/ 	.byte	0xff
	.zero		1


	//   ....[100]....
        /*0778*/ 	.word	0x000063a0
        /*077c*/ 	.word	0x000000ff
        /*0780*/ 	.word	0x00000030
        /*0784*/ 	.short	0x010a
        /*0786*/ 	.byte	0x24
	.zero		1


	//   ....[101]....
        /*0788*/ 	.word	0x00006490
        /*078c*/ 	.word	0x00000057
        /*0790*/ 	.word	0x000000a0
        /*0794*/ 	.short	0x010a
        /*0796*/ 	.byte	0xff
	.zero		1


	//   ....[102]....
        /*0798*/ 	.word	0x00006c60
        /*079c*/ 	.word	0x00000000
        /*07a0*/ 	.word	0x00000000
        /*07a4*/ 	.short	0x0101
        /*07a6*/ 	.byte	0xff
	.zero		1


	//   ....[103]....
        /*07a8*/ 	.word	0x00006c70
        /*07ac*/ 	.word	0x00000003
        /*07b0*/ 	.word	0x00000030
        /*07b4*/ 	.short	0x010a
        /*07b6*/ 	.byte	0xff
	.zero		1


	//   ....[104]....
        /*07b8*/ 	.word	0x00006d50
        /*07bc*/ 	.word	0x00000003
        /*07c0*/ 	.word	0x00000030
        /*07c4*/ 	.short	0x010a
        /*07c6*/ 	.byte	0xff
	.zero		1


	//   ....[105]....
        /*07c8*/ 	.word	0x000075b0
        /*07cc*/ 	.word	0x0000005a
        /*07d0*/ 	.word	0x00000000
        /*07d4*/ 	.short	0x0101
        /*07d6*/ 	.byte	0xff
	.zero		1


	//   ....[106]....
        /*07d8*/ 	.word	0x000075d0
        /*07dc*/ 	.word	0x0000005b
        /*07e0*/ 	.word	0x00000030
        /*07e4*/ 	.short	0x010a
        /*07e6*/ 	.byte	0xff
	.zero		1


	//   ....[107]....
        /*07e8*/ 	.word	0x000076a0
        /*07ec*/ 	.word	0x0000005b
        /*07f0*/ 	.word	0x00000030
        /*07f4*/ 	.short	0x010a
        /*07f6*/ 	.byte	0xff
	.zero		1


	//   ....[108]....
        /*07f8*/ 	.word	0x00007f00
        /*07fc*/ 	.word	0x0000005a
        /*0800*/ 	.word	0x00000000
        /*0804*/ 	.short	0x0101
        /*0806*/ 	.byte	0xff
	.zero		1


	//   ....[109]....
        /*0808*/ 	.word	0x00007f20
        /*080c*/ 	.word	0x0000005b
        /*0810*/ 	.word	0x00000030
        /*0814*/ 	.short	0x010a
        /*0816*/ 	.byte	0xff
	.zero		1


	//   ....[110]....
        /*0818*/ 	.word	0x00008000
        /*081c*/ 	.word	0x0000005b
        /*0820*/ 	.word	0x00000030
        /*0824*/ 	.short	0x010a
        /*0826*/ 	.byte	0xff
	.zero		1


	//   ....[111]....
        /*0828*/ 	.word	0x000088a0
        /*082c*/ 	.word	0x0000005b
        /*0830*/ 	.word	0x00000000
        /*0834*/ 	.short	0x0101
        /*0836*/ 	.byte	0xff
	.zero		1


	//   ....[112]....
        /*0838*/ 	.word	0x000088c0
        /*083c*/ 	.word	0x0000005c
        /*0840*/ 	.word	0x00000030
        /*0844*/ 	.short	0x010a
        /*0846*/ 	.byte	0xff
	.zero		1


	//   ....[113]....
        /*0848*/ 	.word	0x00008990
        /*084c*/ 	.word	0x0000005c
        /*0850*/ 	.word	0x00000030
        /*0854*/ 	.short	0x010a
        /*0856*/ 	.byte	0xff
	.zero		1


	//   ....[114]....
        /*0858*/ 	.word	0x00009270
        /*085c*/ 	.word	0x0000005b
        /*0860*/ 	.word	0x00000000
        /*0864*/ 	.short	0x0101
        /*0866*/ 	.byte	0xff
	.zero		1


	//   ....[115]....
        /*0868*/ 	.word	0x00009290
        /*086c*/ 	.word	0x0000005c
        /*0870*/ 	.word	0x00000030
        /*0874*/ 	.short	0x010a
        /*0876*/ 	.byte	0xff
	.zero		1


	//   ....[116]....
        /*0878*/ 	.word	0x00009360
        /*087c*/ 	.word	0x0000005c
        /*0880*/ 	.word	0x00000030
        /*0884*/ 	.short	0x010a
        /*0886*/ 	.byte	0xff
	.zero		1


	//   ....[117]....
        /*0888*/ 	.word	0x00009c10
        /*088c*/ 	.word	0x0000005b
        /*0890*/ 	.word	0x00000000
        /*0894*/ 	.short	0x0101
        /*0896*/ 	.byte	0xff
	.zero		1


	//   ....[118]....
        /*0898*/ 	.word	0x00009c30
        /*089c*/ 	.word	0x0000005c
        /*08a0*/ 	.word	0x00000030
        /*08a4*/ 	.short	0x010a
        /*08a6*/ 	.byte	0xff
	.zero		1


	//   ....[119]....
        /*08a8*/ 	.word	0x00009d00
        /*08ac*/ 	.word	0x0000005c
        /*08b0*/ 	.word	0x00000030
        /*08b4*/ 	.short	0x010a
        /*08b6*/ 	.byte	0xff
	.zero		1


	//   ....[120]....
        /*08b8*/ 	.word	0x0000a5b0
        /*08bc*/ 	.word	0x0000005b
        /*08c0*/ 	.word	0x00000000
        /*08c4*/ 	.short	0x0101
        /*08c6*/ 	.byte	0xff
	.zero		1


	//   ....[121]....
        /*08c8*/ 	.word	0x0000a5d0
        /*08cc*/ 	.word	0x0000005c
        /*08d0*/ 	.word	0x00000030
        /*08d4*/ 	.short	0x010a
        /*08d6*/ 	.byte	0xff
	.zero		1


	//   ....[122]....
        /*08d8*/ 	.word	0x0000a6a0
        /*08dc*/ 	.word	0x0000005c
        /*08e0*/ 	.word	0x00000030
        /*08e4*/ 	.short	0x010a
        /*08e6*/ 	.byte	0xff
	.zero		1


	//   ....[123]....
        /*08e8*/ 	.word	0x0000a9e0
        /*08ec*/ 	.word	0x000000ff
        /*08f0*/ 	.word	0x00000000
        /*08f4*/ 	.short	0x0101
        /*08f6*/ 	.byte	0x05
	.zero		1


	//   ....[124]....
        /*08f8*/ 	.word	0x0000af60
        /*08fc*/ 	.word	0x00000002
        /*0900*/ 	.word	0x00000000
        /*0904*/ 	.short	0x0101
        /*0906*/ 	.byte	0xff
	.zero		1


	//   ....[125]....
        /*0908*/ 	.word	0x0000b1d0
        /*090c*/ 	.word	0x000000ff
        /*0910*/ 	.word	0x00000000
        /*0914*/ 	.short	0x0101
        /*0916*/ 	.byte	0x04
	.zero		1


	//   ....[126]....
        /*0918*/ 	.word	0x0000b1f0
        /*091c*/ 	.word	0x00000003
        /*0920*/ 	.word	0x000000f0
        /*0924*/ 	.short	0x010a
        /*0926*/ 	.byte	0xff
	.zero		1


	//   ....[127]....
        /*0928*/ 	.word	0x0000b250
        /*092c*/ 	.word	0x00000002
        /*0930*/ 	.word	0x00000018
        /*0934*/ 	.short	0x010a
        /*0936*/ 	.byte	0xff
	.zero		1


	//   ....[128]....
        /*0938*/ 	.word	0x0000b2b0
        /*093c*/ 	.word	0x00000002
        /*0940*/ 	.word	0x00000018
        /*0944*/ 	.short	0x010a
        /*0946*/ 	.byte	0xff
	.zero		1


	//   ....[129]....
        /*0948*/ 	.word	0x0000b300
        /*094c*/ 	.word	0x00000002
        /*0950*/ 	.word	0x00000080
        /*0954*/ 	.short	0x010a
        /*0956*/ 	.byte	0xff
	.zero		1


	//   ....[130]....
        /*0958*/ 	.word	0x0000b360
        /*095c*/ 	.word	0x00000000
        /*0960*/ 	.word	0x00000000
        /*0964*/ 	.short	0x010a
        /*0966*/ 	.byte	0xff
	.zero		1


	//   ....[131]....
        /*0968*/ 	.word	0x0000b3c0
        /*096c*/ 	.word	0x00000000
        /*0970*/ 	.word	0x00000000
        /*0974*/ 	.short	0x010a
        /*0976*/ 	.byte	0xff
	.zero		1


	//   ....[132]....
        /*0978*/ 	.word	0x0000b410
        /*097c*/ 	.word	0x00000000
        /*0980*/ 	.word	0x000000e0
        /*0984*/ 	.short	0x010a
        /*0986*/ 	.byte	0xff
	.zero		1


	//   ....[133]....
        /*0988*/ 	.word	0x0000b470
        /*098c*/ 	.word	0x00000000
        /*0990*/ 	.word	0x00000090
        /*0994*/ 	.short	0x010a
        /*0996*/ 	.byte	0xff
	.zero		1


	//   ....[134]....
        /*0998*/ 	.word	0x0000b4c0
        /*099c*/ 	.word	0x00000000
        /*09a0*/ 	.word	0x00000080
        /*09a4*/ 	.short	0x010a
        /*09a6*/ 	.byte	0xff
	.zero		1


	//   ....[135]....
        /*09a8*/ 	.word	0x0000b520
        /*09ac*/ 	.word	0x00000000
        /*09b0*/ 	.word	0x00000090
        /*09b4*/ 	.short	0x010a
        /*09b6*/ 	.byte	0xff
	.zero		1


	//   ....[136]....
        /*09b8*/ 	.word	0x0000b570
        /*09bc*/ 	.word	0x00000000
        /*09c0*/ 	.word	0x00000080
        /*09c4*/ 	.short	0x010a
        /*09c6*/ 	.byte	0xff
	.zero		1


	//   ....[137]....
        /*09c8*/ 	.word	0x0000b5d0
        /*09cc*/ 	.word	0x00000003
        /*09d0*/ 	.word	0x000000c0
        /*09d4*/ 	.short	0x010a
        /*09d6*/ 	.byte	0xff
	.zero		1


	//   ....[138]....
        /*09d8*/ 	.word	0x0000b630
        /*09dc*/ 	.word	0x00000000
        /*09e0*/ 	.word	0x00000000
        /*09e4*/ 	.short	0x010a
        /*09e6*/ 	.byte	0xff
	.zero		1


	//   ....[139]....
        /*09e8*/ 	.word	0x0000b690
        /*09ec*/ 	.word	0x00000000
        /*09f0*/ 	.word	0x00000000
        /*09f4*/ 	.short	0x010a
        /*09f6*/ 	.byte	0xff
	.zero		1


	//   ....[140]....
        /*09f8*/ 	.word	0x0000b6f0
        /*09fc*/ 	.word	0x00000000
        /*0a00*/ 	.word	0x00000000
        /*0a04*/ 	.short	0x010a
        /*0a06*/ 	.byte	0xff
	.zero		1


	//   ....[141]....
        /*0a08*/ 	.word	0x0000b750
        /*0a0c*/ 	.word	0x00000000
        /*0a10*/ 	.word	0x00000000
        /*0a14*/ 	.short	0x010a
        /*0a16*/ 	.byte	0xff
	.zero		1


	//   ....[142]....
        /*0a18*/ 	.word	0x0000b7b0
        /*0a1c*/ 	.word	0x00000000
        /*0a20*/ 	.word	0x00000000
        /*0a24*/ 	.short	0x010a
        /*0a26*/ 	.byte	0xff
	.zero		1


	//   ....[143]....
        /*0a28*/ 	.word	0x0000b800
        /*0a2c*/ 	.word	0x00000000
        /*0a30*/ 	.word	0x00000080
        /*0a34*/ 	.short	0x010a
        /*0a36*/ 	.byte	0xff
	.zero		1


	//   ....[144]....
        /*0a38*/ 	.word	0x0000b860
        /*0a3c*/ 	.word	0x00000000
        /*0a40*/ 	.word	0x00000078
        /*0a44*/ 	.short	0x010a
        /*0a46*/ 	.byte	0xff
	.zero		1


	//   ....[145]....
        /*0a48*/ 	.word	0x0000b8c0
        /*0a4c*/ 	.word	0x00000003
        /*0a50*/ 	.word	0x00000050
        /*0a54*/ 	.short	0x010a
        /*0a56*/ 	.byte	0xff
	.zero		1


	//   ....[146]....
        /*0a58*/ 	.word	0x0000b920
        /*0a5c*/ 	.word	0x00000003
        /*0a60*/ 	.word	0x00000058
        /*0a64*/ 	.short	0x010a
        /*0a66*/ 	.byte	0xff
	.zero		1


	//   ....[147]....
        /*0a68*/ 	.word	0x0000b980
        /*0a6c*/ 	.word	0x00000003
        /*0a70*/ 	.word	0x00000060
        /*0a74*/ 	.short	0x010a
        /*0a76*/ 	.byte	0xff
	.zero		1


	//   ....[148]....
        /*0a78*/ 	.word	0x0000b9e0
        /*0a7c*/ 	.word	0x00000003
        /*0a80*/ 	.word	0x00000068
        /*0a84*/ 	.short	0x010a
        /*0a86*/ 	.byte	0xff
	.zero		1


	//   ....[149]....
        /*0a88*/ 	.word	0x0000ba40
        /*0a8c*/ 	.word	0x00000003
        /*0a90*/ 	.word	0x00000050
        /*0a94*/ 	.short	0x010a
        /*0a96*/ 	.byte	0xff
	.zero		1


	//   ....[150]....
        /*0a98*/ 	.word	0x0000baa0
        /*0a9c*/ 	.word	0x00000003
        /*0aa0*/ 	.word	0x00000058
        /*0aa4*/ 	.short	0x010a
        /*0aa6*/ 	.byte	0xff
	.zero		1


	//   ....[151]....
        /*0aa8*/ 	.word	0x0000bb00
        /*0aac*/ 	.word	0x00000003
        /*0ab0*/ 	.word	0x00000060
        /*0ab4*/ 	.short	0x010a
        /*0ab6*/ 	.byte	0xff
	.zero		1


	//   ....[152]....
        /*0ab8*/ 	.word	0x0000bb60
        /*0abc*/ 	.word	0x00000003
        /*0ac0*/ 	.word	0x00000068
        /*0ac4*/ 	.short	0x010a
        /*0ac6*/ 	.byte	0xff
	.zero		1


	//   ....[153]....
        /*0ac8*/ 	.word	0x0000bbc0
        /*0acc*/ 	.word	0x00000003
        /*0ad0*/ 	.word	0x00000050
        /*0ad4*/ 	.short	0x010a
        /*0ad6*/ 	.byte	0xff
	.zero		1


	//   ....[154]....
        /*0ad8*/ 	.word	0x0000bc20
        /*0adc*/ 	.word	0x00000003
        /*0ae0*/ 	.word	0x00000058
        /*0ae4*/ 	.short	0x010a
        /*0ae6*/ 	.byte	0xff
	.zero		1


	//   ....[155]....
        /*0ae8*/ 	.word	0x0000bc80
        /*0aec*/ 	.word	0x00000003
        /*0af0*/ 	.word	0x00000060
        /*0af4*/ 	.short	0x010a
        /*0af6*/ 	.byte	0xff
	.zero		1


	//   ....[156]....
        /*0af8*/ 	.word	0x0000bcd0
        /*0afc*/ 	.word	0x00000000
        /*0b00*/ 	.word	0x00000080
        /*0b04*/ 	.short	0x010a
        /*0b06*/ 	.byte	0xff
	.zero		1


	//   ....[157]....
        /*0b08*/ 	.word	0x0000bd30
        /*0b0c*/ 	.word	0x00000002
        /*0b10*/ 	.word	0x00000030
        /*0b14*/ 	.short	0x010a
        /*0b16*/ 	.byte	0xff
	.zero		1


	//   ....[158]....
        /*0b18*/ 	.word	0x0000bd80
        /*0b1c*/ 	.word	0x00000057
        /*0b20*/ 	.word	0x000000a0
        /*0b24*/ 	.short	0x010a
        /*0b26*/ 	.byte	0xff
	.zero		1


	//   ....[159]....
        /*0b28*/ 	.word	0x0000bdd0
        /*0b2c*/ 	.word	0x00000003
        /*0b30*/ 	.word	0x00000030
        /*0b34*/ 	.short	0x010a
        /*0b36*/ 	.byte	0xff
	.zero		1


	//   ....[160]....
        /*0b38*/ 	.word	0x0000be20
        /*0b3c*/ 	.word	0x0000005b
        /*0b40*/ 	.word	0x00000030
        /*0b44*/ 	.short	0x010a
        /*0b46*/ 	.byte	0xff
	.zero		1


	//   ....[161]....
        /*0b48*/ 	.word	0x0000be70
        /*0b4c*/ 	.word	0x0000005b
        /*0b50*/ 	.word	0x00000030
        /*0b54*/ 	.short	0x010a
        /*0b56*/ 	.byte	0xff
	.zero		1


	//   ....[162]....
        /*0b58*/ 	.word	0x0000bec0
        /*0b5c*/ 	.word	0x0000005c
        /*0b60*/ 	.word	0x00000030
        /*0b64*/ 	.short	0x010a
        /*0b66*/ 	.byte	0xff
	.zero		1


	//   ....[163]....
        /*0b68*/ 	.word	0x0000bf10
        /*0b6c*/ 	.word	0x0000005c
        /*0b70*/ 	.word	0x00000030
        /*0b74*/ 	.short	0x010a
        /*0b76*/ 	.byte	0xff
	.zero		1


	//   ....[164]....
        /*0b78*/ 	.word	0x0000bf60
        /*0b7c*/ 	.word	0x0000005c
        /*0b80*/ 	.word	0x00000030
        /*0b84*/ 	.short	0x010a
        /*0b86*/ 	.byte	0xff
	.zero		1


	//   ....[165]....
        /*0b88*/ 	.word	0x0000bfb0
        /*0b8c*/ 	.word	0x0000005c
        /*0b90*/ 	.word	0x00000030
        /*0b94*/ 	.short	0x010a
        /*0b96*/ 	.byte	0xff
	.zero		1


	//----- nvinfo : EIATTR_NUM_MBARRIERS
	.align		4
.L_47:
        /*0b98*/ 	.byte	0x03, 0x38
        /*0b9a*/ 	.short	0x0020


	//----- nvinfo : EIATTR_EXIT_INSTR_OFFSETS
	.align		4
        /*0b9c*/ 	.byte	0x04, 0x1c
        /*0b9e*/ 	.short	(.L_49 - .L_48)


	//   ....[0]....
.L_48:
        /*0ba0*/ 	.word	0x000027c0


	//   ....[1]....
        /*0ba4*/ 	.word	0x00002cb0


	//   ....[2]....
        /*0ba8*/ 	.word	0x00002d10


	//   ....[3]....
        /*0bac*/ 	.word	0x00003dd0


	//   ....[4]....
        /*0bb0*/ 	.word	0x00005430


	//   ....[5]....
        /*0bb4*/ 	.word	0x00005470


	//   ....[6]....
        /*0bb8*/ 	.word	0x0000b0c0


	//   ....[7]....
        /*0bbc*/ 	.word	0x0000b140


	//   ....[8]....
        /*0bc0*/ 	.word	0x0000b170


	//   ....[9]....
        /*0bc4*/ 	.word	0x0000b1e0


	//----- nvinfo : EIATTR_MAX_THREADS
	.align		4
.L_49:
        /*0bc8*/ 	.byte	0x04, 0x05
        /*0bca*/ 	.short	(.L_51 - .L_50)
.L_50:
        /*0bcc*/ 	.word	0x00000100
        /*0bd0*/ 	.word	0x00000001
        /*0bd4*/ 	.word	0x00000001


	//----- nvinfo : EIATTR_CRS_STACK_SIZE
	.align		4
.L_51:
        /*0bd8*/ 	.byte	0x04, 0x1e
        /*0bda*/ 	.short	(.L_53 - .L_52)
.L_52:
        /*0bdc*/ 	.word	0x00000000


	//----- nvinfo : EIATTR_CBANK_PARAM_SIZE
	.align		4
.L_53:
        /*0be0*/ 	.byte	0x03, 0x19
        /*0be2*/ 	.short	0x0800


	//----- nvinfo : EIATTR_PARAM_CBANK
	.align		4
        /*0be4*/ 	.byte	0x04, 0x0a
        /*0be6*/ 	.short	(.L_55 - .L_54)
	.align		4
.L_54:
        /*0be8*/ 	.word	index@(.nv.constant0._ZN7cutlass13device_kernelINS_4gemm6kernel13GemmUniversalIN4cute5tupleIJiiiiEEENS1_10collective13CollectiveMmaINS1_35MainloopSm100TmaUmmaWarpSpecializedILi3ELi2ELi4ENS5_IJNS4_1CILi1EEESB_SB_EEEEENS5_IJNSA_ILi128EEESE_NSA_ILi64EEEEEENS_10tfloat32_tENS5_IJlSB_lEEESH_NS5_IJSB_llEEENS4_8TiledMMAINS4_8MMA_AtomIJNS4_17SM100_MMA_TF32_SSISH_SH_fLi128ELi128ELNS4_4UMMA5MajorE0ELSO_1ELNSN_7ScaleInE0ELSP_0EEEEEENS4_6LayoutISC_NS5_IJNSA_ILi0EEEST_ST_EEEEENS5_IJNS4_10UnderscoreESW_SW_EEEEENS4_13SM90_TMA_LOADENS4_14ComposedLayoutINS4_7SwizzleILi3ELi4ELi3EEENS4_18smem_ptr_flag_bitsILi32EEENSS_INS5_IJNSA_ILi8EEENSA_ILi32EEEEEENS5_IJS16_SB_EEEEEEEvNS4_8identityESZ_NS10_INS11_ILi2ELi5ELi2EEES14_NSS_INS5_IJS16_NSA_ILi4EEEEEENS5_IJSB_S16_EEEEEEEvS1B_EENS_8epilogue10collective18CollectiveEpilogueINS1J_23Sm100TmaWarpSpecializedILi4ELi2ELi16ELb1ELb0EEEJSG_NS5_IJNSS_ISE_SB_EENSS_INSA_ILi16EEESB_EEEEESH_SI_SH_SI_NS1J_6fusion15FusionCallbacksIS1N_NS1S_17LinearCombinationISH_fSH_fLNS_15FloatRoundStyleE2EEESG_S1R_JEEENS4_5SM1004TMEM4LOAD26SM100_TMEM_LOAD_32dp32b16xESZ_NS10_INS11_ILi2ELi4ELi3EEES14_NSS_INS5_IJS15_S1P_EEENS5_IJS1P_SB_EEEEEEENS4_39AutoVectorizingCopyWithAssumedAlignmentILi128EEENS4_14SM90_TMA_STOREES26_S28_S28_EEEvvEEEEvNT_6ParamsE)
        /*0bec*/ 	.short	0x0380
        /*0bee*/ 	.short	0x0800


	//----- nvinfo : EIATTR_SW_WAR
	.align		4
.L_55:
        /*0bf0*/ 	.byte	0x04, 0x36
        /*0bf2*/ 	.short	(.L_57 - .L_56)
.L_56:
        /*0bf4*/ 	.word	0x00000008
.L_57:


//--------------------- .nv.callgraph             --------------------------
	.section	.nv.callgraph,"",@"SHT_CUDA_CALLGRAPH"
	.align	4
	.sectionentsize	8
	.align		4
        /*0000*/ 	.word	0x00000000
	.align		4
        /*0004*/ 	.word	0xffffffff
	.align		4
        /*0008*/ 	.word	index@(_ZN7cutlass13device_kernelINS_4gemm6kernel13GemmUniversalIN4cute5tupleIJiiiiEEENS1_10collective13CollectiveMmaINS1_35MainloopSm100TmaUmmaWarpSpecializedILi3ELi2ELi4ENS5_IJNS4_1CILi1EEESB_SB_EEEEENS5_IJNSA_ILi128EEESE_NSA_ILi64EEEEEENS_10tfloat32_tENS5_IJlSB_lEEESH_NS5_IJSB_llEEENS4_8TiledMMAINS4_8MMA_AtomIJNS4_17SM100_MMA_TF32_SSISH_SH_fLi128ELi128ELNS4_4UMMA5MajorE0ELSO_1ELNSN_7ScaleInE0ELSP_0EEEEEENS4_6LayoutISC_NS5_IJNSA_ILi0EEEST_ST_EEEEENS5_IJNS4_10UnderscoreESW_SW_EEEEENS4_13SM90_TMA_LOADENS4_14ComposedLayoutINS4_7SwizzleILi3ELi4ELi3EEENS4_18smem_ptr_flag_bitsILi32EEENSS_INS5_IJNSA_ILi8EEENSA_ILi32EEEEEENS5_IJS16_SB_EEEEEEEvNS4_8identityESZ_NS10_INS11_ILi2ELi5ELi2EEES14_NSS_INS5_IJS16_NSA_ILi4EEEEEENS5_IJSB_S16_EEEEEEEvS1B_EENS_8epilogue10collective18CollectiveEpilogueINS1J_23Sm100TmaWarpSpecializedILi4ELi2ELi16ELb1ELb0EEEJSG_NS5_IJNSS_ISE_SB_EENSS_INSA_ILi16EEESB_EEEEESH_SI_SH_SI_NS1J_6fusion15FusionCallbacksIS1N_NS1S_17LinearCombinationISH_fSH_fLNS_15FloatRoundStyleE2EEESG_S1R_JEEENS4_5SM1004TMEM4LOAD26SM100_TMEM_LOAD_32dp32b16xESZ_NS10_INS11_ILi2ELi4ELi3EEES14_NSS_INS5_IJS15_S1P_EEENS5_IJS1P_SB_EEEEEEENS4_39AutoVectorizingCopyWithAssumedAlignmentILi128EEENS4_14SM90_TMA_STOREES26_S28_S28_EEEvvEEEEvNT_6ParamsE)
	.align		4
        /*000c*/ 	.word	index@(__assertfail)
	.align		4
        /*0010*/ 	.word	0x00000000
	.align		4
        /*0014*/ 	.word	0xfffffffe
	.align		4
        /*0018*/ 	.word	0x00000000
	.align		4
        /*001c*/ 	.word	0xfffffffd
	.align		4
        /*0020*/ 	.word	0x00000000
	.align		4
        /*0024*/ 	.word	0xfffffffc


//--------------------- .nv.constant4             --------------------------
	.section	.nv.constant4,"a",@progbits
	.align	8
	.align		8
.nv.constant4:
        /*0000*/ 	.dword	__assertfail
	.align		8
        /*0008*/ 	.dword	__unnamed_1
	.align		8
        /*0010*/ 	.dword	__unnamed_2
	.align		8
        /*0018*/ 	.dword	_ZN40_INTERNAL_8164ebf1_4_k_cu_626747d6_408704cuda3std3__45__cpo5beginE
	.align		8
        /*0020*/ 	.dword	_ZN40_INTERNAL_8164ebf1_4_k_cu_626747d6_408704cuda3std3__45__cpo3endE
	.align		8
        /*0028*/ 	.dword	_ZN40_INTERNAL_8164ebf1_4_k_cu_626747d6_408704cuda3std3__45__cpo6cbeginE
	.align		8
        /*0030*/ 	.dword	_ZN40_INTERNAL_8164ebf1_4_k_cu_626747d6_408704cuda3std3__45__cpo4cendE
	.align		8
        /*0038*/ 	.dword	_ZN40_INTERNAL_8164ebf1_4_k_cu_626747d6_408704cuda3std3__442_GLOBAL__N__8164ebf1_4_k_cu_626747d6_408706ignoreE
	.align		8
        /*0040*/ 	.dword	_ZN40_INTERNAL_8164ebf1_4_k_cu_626747d6_408704cuda3std3__419piecewise_constructE
	.align		8
        /*0048*/ 	.dword	_ZN40_INTERNAL_8164ebf1_4_k_cu_626747d6_408704cuda3std3__48in_placeE
	.align		8
        /*0050*/ 	.dword	_ZN40_INTERNAL_8164ebf1_4_k_cu_626747d6_408704cuda3std6ranges3__45__cpo4swapE
	.align		8
        /*0058*/ 	.dword	_ZN40_INTERNAL_8164ebf1_4_k_cu_626747d6_408704cuda3std6ranges3__45__cpo9iter_moveE
	.align		8
        /*0060*/ 	.dword	_ZN40_INTERNAL_8164ebf1_4_k_cu_626747d6_408704cute7productE
	.align		8
        /*0068*/ 	.dword	_ZN40_INTERNAL_8164ebf1_4_k_cu_626747d6_408704cute1_E
	.align		8
        /*0070*/ 	.dword	$str$25
	.align		8
        /*0078*/ 	.dword	$str$26
	.align		8
        /*0080*/ 	.dword	$str$27
	.align		8
        /*0088*/ 	.dword	$str$28


//--------------------- .text._ZN7cutlass13device_kernelINS_4gemm6kernel13GemmUniversalIN4cute5tupleIJiiiiEEENS1_10collective13CollectiveMmaINS1_35MainloopSm100TmaUmmaWarpSpecializedILi3ELi2ELi4ENS5_IJNS4_1CILi1EEESB_SB_EEEEENS5_IJNSA_ILi128EEESE_NSA_ILi64EEEEEENS_10tfloat32_tENS5_IJlSB_lEEESH_NS5_IJSB_llEEENS4_8TiledMMAINS4_8MMA_AtomIJNS4_17SM100_MMA_TF32_SSISH_SH_fLi128ELi128ELNS4_4UMMA5MajorE0ELSO_1ELNSN_7ScaleInE0ELSP_0EEEEEENS4_6LayoutISC_NS5_IJNSA_ILi0EEEST_ST_EEEEENS5_IJNS4_10UnderscoreESW_SW_EEEEENS4_13SM90_TMA_LOADENS4_14ComposedLayoutINS4_7SwizzleILi3ELi4ELi3EEENS4_18smem_ptr_flag_bitsILi32EEENSS_INS5_IJNSA_ILi8EEENSA_ILi32EEEEEENS5_IJS16_SB_EEEEEEEvNS4_8identityESZ_NS10_INS11_ILi2ELi5ELi2EEES14_NSS_INS5_IJS16_NSA_ILi4EEEEEENS5_IJSB_S16_EEEEEEEvS1B_EENS_8epilogue10collective18CollectiveEpilogueINS1J_23Sm100TmaWarpSpecializedILi4ELi2ELi16ELb1ELb0EEEJSG_NS5_IJNSS_ISE_SB_EENSS_INSA_ILi16EEESB_EEEEESH_SI_SH_SI_NS1J_6fusion15FusionCallbacksIS1N_NS1S_17LinearCombinationISH_fSH_fLNS_15FloatRoundStyleE2EEESG_S1R_JEEENS4_5SM1004TMEM4LOAD26SM100_TMEM_LOAD_32dp32b16xESZ_NS10_INS11_ILi2ELi4ELi3EEES14_NSS_INS5_IJS15_S1P_EEENS5_IJS1P_SB_EEEEEEENS4_39AutoVectorizingCopyWithAssumedAlignmentILi128EEENS4_14SM90_TMA_STOREES26_S28_S28_EEEvvEEEEvNT_6ParamsE --------------------------
	.section	.text._ZN7cutlass13device_kernelINS_4gemm6kernel13GemmUniversalIN4cute5tupleIJiiiiEEENS1_10collective13CollectiveMmaINS1_35MainloopSm100TmaUmmaWarpSpecializedILi3ELi2ELi4ENS5_IJNS4_1CILi1EEESB_SB_EEEEENS5_IJNSA_ILi128EEESE_NSA_ILi64EEEEEENS_10tfloat32_tENS5_IJlSB_lEEESH_NS5_IJSB_llEEENS4_8TiledMMAINS4_8MMA_AtomIJNS4_17SM100_MMA_TF32_SSISH_SH_fLi128ELi128ELNS4_4UMMA5MajorE0ELSO_1ELNSN_7ScaleInE0ELSP_0EEEEEENS4_6LayoutISC_NS5_IJNSA_ILi0EEEST_ST_EEEEENS5_IJNS4_10UnderscoreESW_SW_EEEEENS4_13SM90_TMA_LOADENS4_14ComposedLayoutINS4_7SwizzleILi3ELi4ELi3EEENS4_18smem_ptr_flag_bitsILi32EEENSS_INS5_IJNSA_ILi8EEENSA_ILi32EEEEEENS5_IJS16_SB_EEEEEEEvNS4_8identityESZ_NS10_INS11_ILi2ELi5ELi2EEES14_NSS_INS5_IJS16_NSA_ILi4EEEEEENS5_IJSB_S16_EEEEEEEvS1B_EENS_8epilogue10collective18CollectiveEpilogueINS1J_23Sm100TmaWarpSpecializedILi4ELi2ELi16ELb1ELb0EEEJSG_NS5_IJNSS_ISE_SB_EENSS_INSA_ILi16EEESB_EEEEESH_SI_SH_SI_NS1J_6fusion15FusionCallbacksIS1N_NS1S_17LinearCombinationISH_fSH_fLNS_15FloatRoundStyleE2EEESG_S1R_JEEENS4_5SM1004TMEM4LOAD26SM100_TMEM_LOAD_32dp32b16xESZ_NS10_INS11_ILi2ELi4ELi3EEES14_NSS_INS5_IJS15_S1P_EEENS5_IJS1P_SB_EEEEEEENS4_39AutoVectorizingCopyWithAssumedAlignmentILi128EEENS4_14SM90_TMA_STOREES26_S28_S28_EEEvvEEEEvNT_6ParamsE,"ax",@progbits
	.align	128
.text._ZN7cutlass13device_kernelINS_4gemm6kernel13GemmUniversalIN4cute5tupleIJiiiiEEENS1_10collective13CollectiveMmaINS1_35MainloopSm100TmaUmmaWarpSpecializedILi3ELi2ELi4ENS5_IJNS4_1CILi1EEESB_SB_EEEEENS5_IJNSA_ILi128EEESE_NSA_ILi64EEEEEENS_10tfloat32_tENS5_IJlSB_lEEESH_NS5_IJSB_llEEENS4_8TiledMMAINS4_8MMA_AtomIJNS4_17SM100_MMA_TF32_SSISH_SH_fLi128ELi128ELNS4_4UMMA5MajorE0ELSO_1ELNSN_7ScaleInE0ELSP_0EEEEEENS4_6LayoutISC_NS5_IJNSA_ILi0EEEST_ST_EEEEENS5_IJNS4_10UnderscoreESW_SW_EEEEENS4_13SM90_TMA_LOADENS4_14ComposedLayoutINS4_7SwizzleILi3ELi4ELi3EEENS4_18smem_ptr_flag_bitsILi32EEENSS_INS5_IJNSA_ILi8EEENSA_ILi32EEEEEENS5_IJS16_SB_EEEEEEEvNS4_8identityESZ_NS10_INS11_ILi2ELi5ELi2EEES14_NSS_INS5_IJS16_NSA_ILi4EEEEEENS5_IJSB_S16_EEEEEEEvS1B_EENS_8epilogue10collective18CollectiveEpilogueINS1J_23Sm100TmaWarpSpecializedILi4ELi2ELi16ELb1ELb0EEEJSG_NS5_IJNSS_ISE_SB_EENSS_INSA_ILi16EEESB_EEEEESH_SI_SH_SI_NS1J_6fusion15FusionCallbacksIS1N_NS1S_17LinearCombinationISH_fSH_fLNS_15FloatRoundStyleE2EEESG_S1R_JEEENS4_5SM1004TMEM4LOAD26SM100_TMEM_LOAD_32dp32b16xESZ_NS10_INS11_ILi2ELi4ELi3EEES14_NSS_INS5_IJS15_S1P_EEENS5_IJS1P_SB_EEEEEEENS4_39AutoVectorizingCopyWithAssumedAlignmentILi128EEENS4_14SM90_TMA_STOREES26_S28_S28_EEEvvEEEEvNT_6ParamsE:
        .type           _ZN7cutlass13device_kernelINS_4gemm6kernel13GemmUniversalIN4cute5tupleIJiiiiEEENS1_10collective13CollectiveMmaINS1_35MainloopSm100TmaUmmaWarpSpecializedILi3ELi2ELi4ENS5_IJNS4_1CILi1EEESB_SB_EEEEENS5_IJNSA_ILi128EEESE_NSA_ILi64EEEEEENS_10tfloat32_tENS5_IJlSB_lEEESH_NS5_IJSB_llEEENS4_8TiledMMAINS4_8MMA_AtomIJNS4_17SM100_MMA_TF32_SSISH_SH_fLi128ELi128ELNS4_4UMMA5MajorE0ELSO_1ELNSN_7ScaleInE0ELSP_0EEEEEENS4_6LayoutISC_NS5_IJNSA_ILi0EEEST_ST_EEEEENS5_IJNS4_10UnderscoreESW_SW_EEEEENS4_13SM90_TMA_LOADENS4_14ComposedLayoutINS4_7SwizzleILi3ELi4ELi3EEENS4_18smem_ptr_flag_bitsILi32EEENSS_INS5_IJNSA_ILi8EEENSA_ILi32EEEEEENS5_IJS16_SB_EEEEEEEvNS4_8identityESZ_NS10_INS11_ILi2ELi5ELi2EEES14_NSS_INS5_IJS16_NSA_ILi4EEEEEENS5_IJSB_S16_EEEEEEEvS1B_EENS_8epilogue10collective18CollectiveEpilogueINS1J_23Sm100TmaWarpSpecializedILi4ELi2ELi16ELb1ELb0EEEJSG_NS5_IJNSS_ISE_SB_EENSS_INSA_ILi16EEESB_EEEEESH_SI_SH_SI_NS1J_6fusion15FusionCallbacksIS1N_NS1S_17LinearCombinationISH_fSH_fLNS_15FloatRoundStyleE2EEESG_S1R_JEEENS4_5SM1004TMEM4LOAD26SM100_TMEM_LOAD_32dp32b16xESZ_NS10_INS11_ILi2ELi4ELi3EEES14_NSS_INS5_IJS15_S1P_EEENS5_IJS1P_SB_EEEEEEENS4_39AutoVectorizingCopyWithAssumedAlignmentILi128EEENS4_14SM90_TMA_STOREES26_S28_S28_EEEvvEEEEvNT_6ParamsE,@function
        .size           _ZN7cutlass13device_kernelINS_4gemm6kernel13GemmUniversalIN4cute5tupleIJiiiiEEENS1_10collective13CollectiveMmaINS1_35MainloopSm100TmaUmmaWarpSpecializedILi3ELi2ELi4ENS5_IJNS4_1CILi1EEESB_SB_EEEEENS5_IJNSA_ILi128EEESE_NSA_ILi64EEEEEENS_10tfloat32_tENS5_IJlSB_lEEESH_NS5_IJSB_llEEENS4_8TiledMMAINS4_8MMA_AtomIJNS4_17SM100_MMA_TF32_SSISH_SH_fLi128ELi128ELNS4_4UMMA5MajorE0ELSO_1ELNSN_7ScaleInE0ELSP_0EEEEEENS4_6LayoutISC_NS5_IJNSA_ILi0EEEST_ST_EEEEENS5_IJNS4_10UnderscoreESW_SW_EEEEENS4_13SM90_TMA_LOADENS4_14ComposedLayoutINS4_7SwizzleILi3ELi4ELi3EEENS4_18smem_ptr_flag_bitsILi32EEENSS_INS5_IJNSA_ILi8EEENSA_ILi32EEEEEENS5_IJS16_SB_EEEEEEEvNS4_8identityESZ_NS10_INS11_ILi2ELi5ELi2EEES14_NSS_INS5_IJS16_NSA_ILi4EEEEEENS5_IJSB_S16_EEEEEEEvS1B_EENS_8epilogue10collective18CollectiveEpilogueINS1J_23Sm100TmaWarpSpecializedILi4ELi2ELi16ELb1ELb0EEEJSG_NS5_IJNSS_ISE_SB_EENSS_INSA_ILi16EEESB_EEEEESH_SI_SH_SI_NS1J_6fusion15FusionCallbacksIS1N_NS1S_17LinearCombinationISH_fSH_fLNS_15FloatRoundStyleE2EEESG_S1R_JEEENS4_5SM1004TMEM4LOAD26SM100_TMEM_LOAD_32dp32b16xESZ_NS10_INS11_ILi2ELi4ELi3EEES14_NSS_INS5_IJS15_S1P_EEENS5_IJS1P_SB_EEEEEEENS4_39AutoVectorizingCopyWithAssumedAlignmentILi128EEENS4_14SM90_TMA_STOREES26_S28_S28_EEEvvEEEEvNT_6ParamsE,(.L_x_221 - _ZN7cutlass13device_kernelINS_4gemm6kernel13GemmUniversalIN4cute5tupleIJiiiiEEENS1_10collective13CollectiveMmaINS1_35MainloopSm100TmaUmmaWarpSpecializedILi3ELi2ELi4ENS5_IJNS4_1CILi1EEESB_SB_EEEEENS5_IJNSA_ILi128EEESE_NSA_ILi64EEEEEENS_10tfloat32_tENS5_IJlSB_lEEESH_NS5_IJSB_llEEENS4_8TiledMMAINS4_8MMA_AtomIJNS4_17SM100_MMA_TF32_SSISH_SH_fLi128ELi128ELNS4_4UMMA5MajorE0ELSO_1ELNSN_7ScaleInE0ELSP_0EEEEEENS4_6LayoutISC_NS5_IJNSA_ILi0EEEST_ST_EEEEENS5_IJNS4_10UnderscoreESW_SW_EEEEENS4_13SM90_TMA_LOADENS4_14ComposedLayoutINS4_7SwizzleILi3ELi4ELi3EEENS4_18smem_ptr_flag_bitsILi32EEENSS_INS5_IJNSA_ILi8EEENSA_ILi32EEEEEENS5_IJS16_SB_EEEEEEEvNS4_8identityESZ_NS10_INS11_ILi2ELi5ELi2EEES14_NSS_INS5_IJS16_NSA_ILi4EEEEEENS5_IJSB_S16_EEEEEEEvS1B_EENS_8epilogue10collective18CollectiveEpilogueINS1J_23Sm100TmaWarpSpecializedILi4ELi2ELi16ELb1ELb0EEEJSG_NS5_IJNSS_ISE_SB_EENSS_INSA_ILi16EEESB_EEEEESH_SI_SH_SI_NS1J_6fusion15FusionCallbacksIS1N_NS1S_17LinearCombinationISH_fSH_fLNS_15FloatRoundStyleE2EEESG_S1R_JEEENS4_5SM1004TMEM4LOAD26SM100_TMEM_LOAD_32dp32b16xESZ_NS10_INS11_ILi2ELi4ELi3EEES14_NSS_INS5_IJS15_S1P_EEENS5_IJS1P_SB_EEEEEEENS4_39AutoVectorizingCopyWithAssumedAlignmentILi128EEENS4_14SM90_TMA_STOREES26_S28_S28_EEEvvEEEEvNT_6ParamsE)
        .other          _ZN7cutlass13device_kernelINS_4gemm6kernel13GemmUniversalIN4cute5tupleIJiiiiEEENS1_10collective13CollectiveMmaINS1_35MainloopSm100TmaUmmaWarpSpecializedILi3ELi2ELi4ENS5_IJNS4_1CILi1EEESB_SB_EEEEENS5_IJNSA_ILi128EEESE_NSA_ILi64EEEEEENS_10tfloat32_tENS5_IJlSB_lEEESH_NS5_IJSB_llEEENS4_8TiledMMAINS4_8MMA_AtomIJNS4_17SM100_MMA_TF32_SSISH_SH_fLi128ELi128ELNS4_4UMMA5MajorE0ELSO_1ELNSN_7ScaleInE0ELSP_0EEEEEENS4_6LayoutISC_NS5_IJNSA_ILi0EEEST_ST_EEEEENS5_IJNS4_10UnderscoreESW_SW_EEEEENS4_13SM90_TMA_LOADENS4_14ComposedLayoutINS4_7SwizzleILi3ELi4ELi3EEENS4_18smem_ptr_flag_bitsILi32EEENSS_INS5_IJNSA_ILi8EEENSA_ILi32EEEEEENS5_IJS16_SB_EEEEEEEvNS4_8identityESZ_NS10_INS11_ILi2ELi5ELi2EEES14_NSS_INS5_IJS16_NSA_ILi4EEEEEENS5_IJSB_S16_EEEEEEEvS1B_EENS_8epilogue10collective18CollectiveEpilogueINS1J_23Sm100TmaWarpSpecializedILi4ELi2ELi16ELb1ELb0EEEJSG_NS5_IJNSS_ISE_SB_EENSS_INSA_ILi16EEESB_EEEEESH_SI_SH_SI_NS1J_6fusion15FusionCallbacksIS1N_NS1S_17LinearCombinationISH_fSH_fLNS_15FloatRoundStyleE2EEESG_S1R_JEEENS4_5SM1004TMEM4LOAD26SM100_TMEM_LOAD_32dp32b16xESZ_NS10_INS11_ILi2ELi4ELi3EEES14_NSS_INS5_IJS15_S1P_EEENS5_IJS1P_SB_EEEEEEENS4_39AutoVectorizingCopyWithAssumedAlignmentILi128EEENS4_14SM90_TMA_STOREES26_S28_S28_EEEvvEEEEvNT_6ParamsE,@"STO_CUDA_ENTRY STV_DEFAULT"
_ZN7cutlass13device_kernelINS_4gemm6kernel13GemmUniversalIN4cute5tupleIJiiiiEEENS1_10collective13CollectiveMmaINS1_35MainloopSm100TmaUmmaWarpSpecializedILi3ELi2ELi4ENS5_IJNS4_1CILi1EEESB_SB_EEEEENS5_IJNSA_ILi128EEESE_NSA_ILi64EEEEEENS_10tfloat32_tENS5_IJlSB_lEEESH_NS5_IJSB_llEEENS4_8TiledMMAINS4_8MMA_AtomIJNS4_17SM100_MMA_TF32_SSISH_SH_fLi128ELi128ELNS4_4UMMA5MajorE0ELSO_1ELNSN_7ScaleInE0ELSP_0EEEEEENS4_6LayoutISC_NS5_IJNSA_ILi0EEEST_ST_EEEEENS5_IJNS4_10UnderscoreESW_SW_EEEEENS4_13SM90_TMA_LOADENS4_14ComposedLayoutINS4_7SwizzleILi3ELi4ELi3EEENS4_18smem_ptr_flag_bitsILi32EEENSS_INS5_IJNSA_ILi8EEENSA_ILi32EEEEEENS5_IJS16_SB_EEEEEEEvNS4_8identityESZ_NS10_INS11_ILi2ELi5ELi2EEES14_NSS_INS5_IJS16_NSA_ILi4EEEEEENS5_IJSB_S16_EEEEEEEvS1B_EENS_8epilogue10collective18CollectiveEpilogueINS1J_23Sm100TmaWarpSpecializedILi4ELi2ELi16ELb1ELb0EEEJSG_NS5_IJNSS_ISE_SB_EENSS_INSA_ILi16EEESB_EEEEESH_SI_SH_SI_NS1J_6fusion15FusionCallbacksIS1N_NS1S_17LinearCombinationISH_fSH_fLNS_15FloatRoundStyleE2EEESG_S1R_JEEENS4_5SM1004TMEM4LOAD26SM100_TMEM_LOAD_32dp32b16xESZ_NS10_INS11_ILi2ELi4ELi3EEES14_NSS_INS5_IJS15_S1P_EEENS5_IJS1P_SB_EEEEEEENS4_39AutoVectorizingCopyWithAssumedAlignmentILi128EEENS4_14SM90_TMA_STOREES26_S28_S28_EEEvvEEEEvNT_6ParamsE:
[----:B------:R-:W1:Y:S01]  /*0000*/  LDC R1, c[0x0][0x37c] ;  /* 0x0000df00ff017b82 */ /* 0x000e620000000800 */
[----:B------:R-:W2:Y:S01]  /*0010*/  S2R R80, SR_TID.X ;  /* 0x0000000000507919 */ /* 0x000ea20000002100 */
[----:B------:R-:W3:Y:S01]  /*0020*/  LDCU.64 UR4, c[0x0][0x890] ;  /* 0x00011200ff0477ac */ /* 0x000ee20008000a00 */
[----:B------:R-:W-:Y:S02]  /*0030*/  PRMT R67, RZ, 0x7610, R67 ;  /* 0x00007610ff437816 */ /* 0x000fe40000000043 */
[----:B------:R-:W-:Y:S01]  /*0040*/  ELECT P5, URZ, PT ;  /* 0x0000000000ff782f */ /* 0x000fe200038a0000 */
[----:B------:R-:W4:Y:S01]  /*0050*/  LDCU.64 UR46, c[0x0][0x358] ;  /* 0x00006b00ff2e77ac */ /* 0x000f220008000a00 */
[----:B---3--:R-:W-:-:S04]  /*0060*/  UISETP.NE.U32.AND UP0, UPT, UR4, URZ, UPT ;  /* 0x000000ff0400728c */ /* 0x008fc8000bf05070 */
[----:B------:R-:W-:Y:S01]  /*0070*/  UISETP.NE.AND.EX UP0, UPT, UR5, URZ, UPT, UP0 ;  /* 0x000000ff0500728c */ /* 0x000fe2000bf05300 */
[----:B--2---:R-:W-:-:S05]  /*0080*/  SHF.R.U32.HI R72, RZ, 0x5, R80 ;  /* 0x00000005ff487819 */ /* 0x004fca0000011650 */
[----:B------:R-:W2:Y:S02]  /*0090*/  SHFL.IDX PT, R0, R72, RZ, 0x1f ;  /* 0x00001fff48007589 */ /* 0x000ea400000e0000 */
[----:B--2---:R-:W-:Y:S01]  /*00a0*/  R2UR UR8, R0 ;  /* 0x00000000000872ca */ /* 0x004fe200000e0000 */
[----:B-1--4-:R-:W-:-:S14]  /*00b0*/  BRA.U UP0, `(.L_x_0) ;  /* 0x00000001002c7547 */ /* 0x012fdc000b800000 */
[----:B------:R-:W1:Y:S02]  /*00c0*/  LDCU.64 UR6, c[0x0][0x888] ;  /* 0x00011100ff0677ac */ /* 0x000e640008000a00 */
[----:B-1----:R-:W-:-:S04]  /*00d0*/  UISETP.NE.U32.AND UP0, UPT, UR6, URZ, UPT ;  /* 0x000000ff0600728c */ /* 0x002fc8000bf05070 */
[----:B------:R-:W-:-:S09]  /*00e0*/  UISETP.NE.AND.EX UP0, UPT, UR7, URZ, UPT, UP0 ;  /* 0x000000ff0700728c */ /* 0x000fd2000bf05300 */
[----:B------:R-:W-:Y:S05]  /*00f0*/  BRA.U !UP0, `(.L_x_1) ;  /* 0x0000000108107547 */ /* 0x000fea000b800000 */
[----:B------:R-:W1:Y:S02]  /*0100*/  LDC.64 R2, c[0x0][0x888] ;  /* 0x00022200ff027b82 */ /* 0x000e640000000a00 */
[----:B-1----:R1:W5:Y:S01]  /*0110*/  LDG.E R35, desc[UR46][R2.64] ;  /* 0x0000002e02237981 */ /* 0x002362000c1e1900 */
[----:B------:R-:W-:Y:S01]  /*0120*/  HFMA2 R67, -RZ, RZ, 0, 5.9604644775390625e-08 ;  /* 0x00000001ff437431 */ /* 0x000fe200000001ff */
[----:B------:R-:W-:Y:S05]  /*0130*/  BRA `(.L_x_0) ;  /* 0x00000000000c7947 */ /* 0x000fea0003800000 */
.L_x_1:
[----:B------:R-:W1:Y:S01]  /*0140*/  LDCU UR6, c[0x0][0x880] ;  /* 0x00011000ff0677ac */ /* 0x000e620008000800 */
[----:B------:R-:W-:Y:S01]  /*0150*/  HFMA2 R67, -RZ, RZ, 0, 5.9604644775390625e-08 ;  /* 0x00000001ff437431 */ /* 0x000fe200000001ff */
[----:B-1----:R-:W-:-:S07]  /*0160*/  MOV R35, UR6 ;  /* 0x0000000600237c02 */ /* 0x002fce0008000f00 */
.L_x_0:
[----:B------:R-:W2:Y:S02]  /*0170*/  LDCU.64 UR6, c[0x0][0x8b0] ;  /* 0x00011600ff0677ac */ /* 0x000ea40008000a00 */
[----:B--2---:R-:W-:-:S04]  /*0180*/  UISETP.NE.U32.AND UP0, UPT, UR6, URZ, UPT ;  /* 0x000000ff0600728c */ /* 0x004fc8000bf05070 */
[----:B------:R-:W-:-:S09]  /*0190*/  UISETP.NE.AND.EX UP0, UPT, UR7, URZ, UPT, UP0 ;  /* 0x000000ff0700728c */ /* 0x000fd2000bf05300 */
[----:B------:R-:W-:Y:S05]  /*01a0*/  BRA.U UP0, `(.L_x_2) ;  /* 0x0000000100247547 */ /* 0x000fea000b800000 */
[----:B------:R-:W2:Y:S02]  /*01b0*/  LDCU.64 UR6, c[0x0][0x8a8] ;  /* 0x00011500ff0677ac */ /* 0x000ea40008000a00 */
[----:B--2---:R-:W-:-:S04]  /*01c0*/  UISETP.NE.U32.AND UP0, UPT, UR6, URZ, UPT ;  /* 0x000000ff0600728c */ /* 0x004fc8000bf05070 */
[----:B------:R-:W-:-:S09]  /*01d0*/  UISETP.NE.AND.EX UP0, UPT, UR7, URZ, UPT, UP0 ;  /* 0x000000ff0700728c */ /* 0x000fd2000bf05300 */
[----:B------:R-:W-:Y:S05]  /*01e0*/  BRA.U !UP0, `(.L_x_3) ;  /* 0x00000001080c7547 */ /* 0x000fea000b800000 */
[----:B------:R-:W2:Y:S02]  /*01f0*/  LDC.64 R32, c[0x0][0x8a8] ;  /* 0x00022a00ff207b82 */ /* 0x000ea40000000a00 */
[----:B--2---:R2:W5:Y:S01]  /*0200*/  LDG.E R32, desc[UR46][R32.64] ;  /* 0x0000002e20207981 */ /* 0x004562000c1e1900 */
[----:B------:R-:W-:Y:S05]  /*0210*/  BRA `(.L_x_2) ;  /* 0x0000000000087947 */ /* 0x000fea0003800000 */
.L_x_3:
[----:B------:R-:W2:Y:S02]  /*0220*/  LDCU UR6, c[0x0][0x8a0] ;  /* 0x00011400ff0677ac */ /* 0x000ea40008000800 */
[----:B--2---:R-:W-:Y:S02]  /*0230*/  MOV R32, UR6 ;  /* 0x0000000600207c02 */ /* 0x004fe40008000f00 */
.L_x_2:
[----:B------:R-:W-:Y:S01]  /*0240*/  IMAD.U32 R0, RZ, RZ, UR8 ;  /* 0x00000008ff007e24 */ /* 0x000fe2000f8e00ff */
[----:B------:R-:W-:Y:S04]  /*0250*/  BSSY.RECONVERGENT B0, `(.L_x_4) ;  /* 0x000000c000007945 */ /* 0x000fe80003800200 */
[C---:B------:R-:W-:Y:S02]  /*0260*/  ISETP.NE.OR P1, PT, R0.reuse, 0x1, !P5 ;  /* 0x000000010000780c */ /* 0x040fe40006f25670 */
[----:B------:R-:W-:-:S11]  /*0270*/  ISETP.NE.OR P0, PT, R0, 0x3, !P5 ;  /* 0x000000030000780c */ /* 0x000fd60006f05670 */
[----:B------:R-:W-:Y:S05]  /*0280*/  @P1 BRA `(.L_x_5) ;  /* 0x0000000000201947 */ /* 0x000fea0003800000 */
[----:B------:R-:W3:Y:S02]  /*0290*/  LDCU.64 UR6, c[0x0][0x348] ;  /* 0x00006900ff0677ac */ /* 0x000ee40008000a00 */
[----:B---3--:R-:W-:Y:S02]  /*02a0*/  UIADD3 UR10, UP1, UPT, UR6, 0x80, URZ ;  /* 0x00000080060a7890 */ /* 0x008fe4000ff3e0ff */
[----:B------:R-:W-:Y:S02]  /*02b0*/  UIADD3 UR6, UP0, UPT, UR6, 0x180, URZ ;  /* 0x0000018006067890 */ /* 0x000fe4000ff1e0ff */
[----:B------:R-:W-:Y:S02]  /*02c0*/  UIADD3.X UR11, UPT, UPT, URZ, UR7, URZ, UP1, !UPT ;  /* 0x00000007ff0b7290 */ /* 0x000fe40008ffe4ff */
[----:B------:R-:W-:-:S07]  /*02d0*/  UIADD3.X UR7, UPT, UPT, URZ, UR7, URZ, UP0, !UPT ;  /* 0x00000007ff077290 */ /* 0x000fce00087fe4ff */
[----:B------:R3:W-:Y:S02]  /*02e0*/  UTMACCTL.PF [UR10] ;  /* 0x000000000a0079b9 */ /* 0x0007e40008040000 */
[----:B------:R3:W-:Y:S02]  /*02f0*/  UTMACCTL.PF [UR6] ;  /* 0x00000000060079b9 */ /* 0x0007e40008040000 */
[----:B---3--:R-:W-:Y:S01]  /*0300*/  NOP ;  /* 0x0000000000007918 */ /* 0x008fe20000000000 */
.L_x_5:
[----:B------:R-:W-:Y:S05]  /*0310*/  BSYNC.RECONVERGENT B0 ;  /* 0x0000000000007941 */ /* 0x000fea0003800200 */
.L_x_4:
[----:B------:R-:W-:Y:S04]  /*0320*/  BSSY.RECONVERGENT B0, `(.L_x_6) ;  /* 0x000000a000007945 */ /* 0x000fe80003800200 */
        /* <DEDUP_REMOVED lines=9> */
.L_x_7:
[----:B------:R-:W-:Y:S05]  /*03c0*/  BSYNC.RECONVERGENT B0 ;  /* 0x0000000000007941 */ /* 0x000fea0003800200 */
.L_x_6:
[----:B------:R-:W3:Y:S01]  /*03d0*/  LDCU.64 UR6, c[0x0][0x888] ;  /* 0x00011100ff0677ac */ /* 0x000ee20008000a00 */
[----:B------:R-:W-:Y:S02]  /*03e0*/  UISETP.EQ.U32.AND UP1, UPT, UR4, URZ, UPT ;  /* 0x000000ff0400728c */ /* 0x000fe4000bf22070 */
[----:B------:R-:W-:Y:S02]  /*03f0*/  UPLOP3.LUT UP2, UPT, UPT, UPT, UPT, 0x80, 0x8 ;  /* 0x000000000008789c */ /* 0x000fe40003f4f070 */
[----:B---3--:R-:W-:-:S04]  /*0400*/  UISETP.NE.U32.AND UP0, UPT, UR6, URZ, UPT ;  /* 0x000000ff0600728c */ /* 0x008fc8000bf05070 */
[----:B------:R-:W-:-:S04]  /*0410*/  UISETP.NE.AND.EX UP0, UPT, UR7, URZ, UPT, UP0 ;  /* 0x000000ff0700728c */ /* 0x000fc8000bf05300 */
[----:B------:R-:W-:-:S04]  /*0420*/  UISETP.EQ.OR.EX UP3, UPT, UR5, URZ, !UP0, UP1 ;  /* 0x000000ff0500728c */ /* 0x000fc8000c762710 */
[----:B------:R-:W-:-:S05]  /*0430*/  UP2UR UR49, UPR, URZ, 0x8 ;  /* 0x00000008ff317883 */ /* 0x000fca0008000000 */
[----:B------:R-:W-:Y:S07]  /*0440*/  BRA.U !UP3, `(.L_x_8) ;  /* 0x000000010b207547 */ /* 0x000fee000b800000 */
[----:B------:R-:W-:Y:S01]  /*0450*/  UISETP.NE.U32.AND UP2, UPT, UR4, URZ, UPT ;  /* 0x000000ff0400728c */ /* 0x000fe2000bf45070 */
[----:B-----5:R-:W-:Y:S01]  /*0460*/  FSETP.NEU.AND P0, PT, R35, RZ, PT ;  /* 0x000000ff2300720b */ /* 0x020fe20003f0d000 */
[----:B------:R-:W-:Y:S02]  /*0470*/  USEL UR4, URZ, 0xffffffff, UP0 ;  /* 0xffffffffff047887 */ /* 0x000fe40008000000 */
[----:B------:R-:W-:-:S10]  /*0480*/  UISETP.NE.AND.EX UP2, UPT, UR5, URZ, UPT, UP2 ;  /* 0x000000ff0500728c */ /* 0x000fd4000bf45320 */
[----:B------:R-:W-:Y:S01]  /*0490*/  VOTEU.ANY UP1, P0 ;  /* 0x0000000000ff7886 */ /* 0x000fe20000020100 */
[----:B------:R-:W-:-:S04]  /*04a0*/  @!UP2 USEL UR4, URZ, 0xffffffff, UP1 ;  /* 0xffffffffff04a887 */ /* 0x000fc80008800000 */
[----:B------:R-:W-:-:S04]  /*04b0*/  ULOP3.LUT UR4, UR4, 0x1, URZ, 0xc0, !UPT ;  /* 0x0000000104047892 */ /* 0x000fc8000f8ec0ff */
[----:B------:R-:W-:-:S11]  /*04c0*/  UISETP.NE.U32.AND UP2, UPT, UR4, 0x1, UPT ;  /* 0x000000010400788c */ /* 0x000fd6000bf45070 */
.L_x_8:
[----:B-1----:R-:W1:Y:S01]  /*04d0*/  SHFL.IDX PT, R2, R72, RZ, 0x1f ;  /* 0x00001fff48027589 */ /* 0x002e6200000e0000 */
[----:B------:R-:W-:-:S04]  /*04e0*/  UISETP.NE.AND UP1, UPT, UR8, 0x2, UPT ;  /* 0x000000020800788c */ /* 0x000fc8000bf25270 */
[----:B------:R-:W-:Y:S01]  /*04f0*/  USEL UR6, URZ, 0x1, UP1 ;  /* 0x00000001ff067887 */ /* 0x000fe20008800000 */
[----:B-1----:R-:W-:-:S13]  /*0500*/  ISETP.NE.AND P0, PT, R2, RZ, PT ;  /* 0x000000ff0200720c */ /* 0x002fda0003f05270 */
[----:B------:R-:W-:Y:S05]  /*0510*/  @P0 BRA `(.L_x_9) ;  /* 0x0000000000400947 */ /* 0x000fea0003800000 */
[----:B------:R-:W1:Y:S01]  /*0520*/  S2UR UR5, SR_CgaCtaId ;  /* 0x00000000000579c3 */ /* 0x000e620000008800 */
[----:B------:R-:W-:Y:S01]  /*0530*/  UMOV UR7, 0x400 ;  /* 0x0000040000077882 */ /* 0x000fe20000000000 */
[----:B------:R-:W-:Y:S01]  /*0540*/  UMOV UR4, 0x1 ;  /* 0x0000000100047882 */ /* 0x000fe20000000000 */
[----:B------:R-:W-:Y:S01]  /*0550*/  ELECT P0, URZ, PT ;  /* 0x0000000000ff782f */ /* 0x000fe20003800000 */
[----:B------:R-:W-:-:S04]  /*0560*/  UIADD3 UR10, UPT, UPT, -UR4, 0x100000, URZ ;  /* 0x00100000040a7890 */ /* 0x000fc8000fffe1ff */
[----:B------:R-:W-:Y:S02]  /*0570*/  USHF.L.U32 UR11, UR10, 0xb, URZ ;  /* 0x0000000b0a0b7899 */ /* 0x000fe400080006ff */
[----:B------:R-:W-:Y:S02]  /*0580*/  USHF.L.U32 UR10, UR10, 0x1, URZ ;  /* 0x000000010a0a7899 */ /* 0x000fe400080006ff */
[----:B-1----:R-:W-:Y:S01]  /*0590*/  ULEA UR5, UR5, UR7, 0x18 ;  /* 0x0000000705057291 */ /* 0x002fe2000f8ec0ff */
[----:B------:R-:W1:Y:S11]  /*05a0*/  FENCE.VIEW.ASYNC.S ;  /* 0x00000000000073c6 */ /* 0x000e760000000000 */
[----:B-1----:R1:W3:Y:S01]  /*05b0*/  SYNCS.EXCH.64 URZ, [UR5], UR10 ;  /* 0x0000000a05ff75b2 */ /* 0x0022e20008000100 */
[----:B------:R1:W4:Y:S01]  /*05c0*/  SYNCS.EXCH.64 URZ, [UR5+0x18], UR10 ;  /* 0x0000180a05ff75b2 */ /* 0x0003220008000100 */
[----:B------:R1:W1:Y:S01]  /*05d0*/  SYNCS.EXCH.64 URZ, [UR5+0x8], UR10 ;  /* 0x0000080a05ff75b2 */ /* 0x0002620008000100 */
[----:B------:R1:W1:Y:S01]  /*05e0*/  SYNCS.EXCH.64 URZ, [UR5+0x20], UR10 ;  /* 0x0000200a05ff75b2 */ /* 0x0002620008000100 */
[----:B------:R1:W1:Y:S01]  /*05f0*/  SYNCS.EXCH.64 URZ, [UR5+0x10], UR10 ;  /* 0x0000100a05ff75b2 */ /* 0x0002620008000100 */
[----:B------:R1:W1:Y:S01]  /*0600*/  SYNCS.EXCH.64 URZ, [UR5+0x28], UR10 ;  /* 0x0000280a05ff75b2 */ /* 0x0002620008000100 */
[----:B------:R-:W-:Y:S01]  /*0610*/  NOP ;  /* 0x0000000000007918 */ /* 0x000fe20000000000 */
.L_x_9:
[----:B------:R-:W2:Y:S01]  /*0620*/  SHFL.IDX PT, R2, R72, RZ, 0x1f ;  /* 0x00001fff48027589 */ /* 0x000ea200000e0000 */
[----:B------:R-:W-:Y:S01]  /*0630*/  NOP ;  /* 0x0000000000007918 */ /* 0x000fe20000000000 */
[----:B--2---:R-:W-:-:S13]  /*0640*/  ISETP.NE.AND P0, PT, R2, 0x1, PT ;  /* 0x000000010200780c */ /* 0x004fda0003f05270 */
[----:B------:R-:W-:Y:S05]  /*0650*/  @P0 BRA `(.L_x_10) ;  /* 0x0000000000580947 */ /* 0x000fea0003800000 */
[----:B------:R-:W2:Y:S01]  /*0660*/  S2UR UR7, SR_CgaCtaId ;  /* 0x00000000000779c3 */ /* 0x000ea20000008800 */
[----:B------:R-:W-:Y:S01]  /*0670*/  UMOV UR9, 0x400 ;  /* 0x0000040000097882 */ /* 0x000fe20000000000 */
[----:B-1----:R-:W-:Y:S01]  /*0680*/  UMOV UR5, 0x20 ;  /* 0x0000002000057882 */ /* 0x002fe20000000000 */
[----:B------:R-:W-:Y:S01]  /*0690*/  UMOV UR4, 0x80 ;  /* 0x0000008000047882 */ /* 0x000fe20000000000 */
[----:B------:R-:W-:-:S04]  /*06a0*/  UIADD3 UR10, UPT, UPT, -UR5, 0x100000, URZ ;  /* 0x00100000050a7890 */ /* 0x000fc8000fffe1ff */
[----:B------:R-:W-:Y:S02]  /*06b0*/  USHF.L.U32 UR11, UR10, 0xb, URZ ;  /* 0x0000000b0a0b7899 */ /* 0x000fe400080006ff */
[----:B------:R-:W-:Y:S02]  /*06c0*/  USHF.L.U32 UR10, UR10, 0x1, URZ ;  /* 0x000000010a0a7899 */ /* 0x000fe400080006ff */
[----:B------:R-:W-:-:S04]  /*06d0*/  UIADD3 UR4, UPT, UPT, -UR4, 0x100000, URZ ;  /* 0x0010000004047890 */ /* 0x000fc8000fffe1ff */
[----:B------:R-:W-:Y:S02]  /*06e0*/  USHF.L.U32 UR5, UR4, 0xb, URZ ;  /* 0x0000000b04057899 */ /* 0x000fe400080006ff */
[----:B------:R-:W-:Y:S01]  /*06f0*/  USHF.L.U32 UR4, UR4, 0x1, URZ ;  /* 0x0000000104047899 */ /* 0x000fe200080006ff */
[----:B------:R-:W-:Y:S01]  /*0700*/  ELECT P0, URZ, PT ;  /* 0x0000000000ff782f */ /* 0x000fe20003800000 */
[----:B--2---:R-:W-:Y:S01]  /*0710*/  ULEA UR7, UR7, UR9, 0x18 ;  /* 0x0000000907077291 */ /* 0x004fe2000f8ec0ff */
[----:B------:R-:W1:Y:S11]  /*0720*/  FENCE.VIEW.ASYNC.S ;  /* 0x00000000000073c6 */ /* 0x000e760000000000 */
[----:B-1----:R2:W1:Y:S01]  /*0730*/  SYNCS.EXCH.64 URZ, [UR7+0x30], UR10 ;  /* 0x0000300a07ff75b2 */ /* 0x0024620008000100 */
[----:B------:R2:W1:Y:S01]  /*0740*/  SYNCS.EXCH.64 URZ, [UR7+0x50], UR4 ;  /* 0x0000500407ff75b2 */ /* 0x0004620008000100 */
[----:B------:R2:W1:Y:S01]  /*0750*/  SYNCS.EXCH.64 URZ, [UR7+0x38], UR10 ;  /* 0x0000380a07ff75b2 */ /* 0x0004620008000100 */
[----:B------:R2:W1:Y:S01]  /*0760*/  SYNCS.EXCH.64 URZ, [UR7+0x58], UR4 ;  /* 0x0000580407ff75b2 */ /* 0x0004620008000100 */
[----:B------:R2:W1:Y:S01]  /*0770*/  SYNCS.EXCH.64 URZ, [UR7+0x40], UR10 ;  /* 0x0000400a07ff75b2 */ /* 0x0004620008000100 */
[----:B------:R2:W1:Y:S01]  /*0780*/  SYNCS.EXCH.64 URZ, [UR7+0x60], UR4 ;  /* 0x0000600407ff75b2 */ /* 0x0004620008000100 */
[----:B------:R2:W1:Y:S01]  /*0790*/  SYNCS.EXCH.64 URZ, [UR7+0x48], UR10 ;  /* 0x0000480a07ff75b2 */ /* 0x0004620008000100 */
[----:B------:R2:W1:Y:S02]  /*07a0*/  SYNCS.EXCH.64 URZ, [UR7+0x68], UR4 ;  /* 0x0000680407ff75b2 */ /* 0x0004640008000100 */
[----:B--2---:R-:W-:Y:S01]  /*07b0*/  NOP ;  /* 0x0000000000007918 */ /* 0x004fe20000000000 */
.L_x_10:
[----:B------:R-:W2:Y:S01]  /*07c0*/  SHFL.IDX PT, R2, R72, RZ, 0x1f ;  /* 0x00001fff48027589 */ /* 0x000ea200000e0000 */
[----:B------:R-:W-:Y:S01]  /*07d0*/  NOP ;  /* 0x0000000000007918 */ /* 0x000fe20000000000 */
[----:B--2---:R-:W-:-:S13]  /*07e0*/  ISETP.NE.AND P0, PT, R2, 0x3, PT ;  /* 0x000000030200780c */ /* 0x004fda0003f05270 */
[----:B------:R-:W-:Y:S05]  /*07f0*/  @P0 BRA `(.L_x_11) ;  /* 0x0000000000300947 */ /* 0x000fea0003800000 */
[----:B-1----:R-:W1:Y:S01]  /*0800*/  S2UR UR5, SR_CgaCtaId ;  /* 0x00000000000579c3 */ /* 0x002e620000008800 */
        /* <DEDUP_REMOVED lines=8> */
[----:B-1----:R2:W1:Y:S01]  /*0890*/  SYNCS.EXCH.64 URZ, [UR5+0x70], UR10 ;  /* 0x0000700a05ff75b2 */ /* 0x0024620008000100 */
[----:B------:R2:W1:Y:S02]  /*08a0*/  SYNCS.EXCH.64 URZ, [UR5+0x78], UR10 ;  /* 0x0000780a05ff75b2 */ /* 0x0004640008000100 */
[----:B--2---:R-:W-:Y:S01]  /*08b0*/  NOP ;  /* 0x0000000000007918 */ /* 0x004fe20000000000 */
.L_x_11:
[----:B------:R-:W2:Y:S01]  /*08c0*/  SHFL.IDX PT, R2, R72, RZ, 0x1f ;  /* 0x00001fff48027589 */ /* 0x000ea200000e0000 */
[----:B------:R-:W-:Y:S01]  /*08d0*/  NOP ;  /* 0x0000000000007918 */ /* 0x000fe20000000000 */
[----:B--2---:R-:W-:-:S13]  /*08e0*/  ISETP.NE.AND P0, PT, R2, 0x4, PT ;  /* 0x000000040200780c */ /* 0x004fda0003f05270 */
[----:B------:R-:W-:Y:S05]  /*08f0*/  @P0 BRA `(.L_x_12) ;  /* 0x00000000004c0947 */ /* 0x000fea0003800000 */
[----:B-1----:R-:W1:Y:S01]  /*0900*/  S2UR UR5, SR_CgaCtaId ;  /* 0x00000000000579c3 */ /* 0x002e620000008800 */
[----:B------:R-:W-:Y:S01]  /*0910*/  UMOV UR9, 0x100 ;  /* 0x0000010000097882 */ /* 0x000fe20000000000 */
[----:B------:R-:W-:Y:S01]  /*0920*/  UMOV UR7, 0x400 ;  /* 0x0000040000077882 */ /* 0x000fe20000000000 */
[----:B------:R-:W-:Y:S01]  /*0930*/  USEL UR9, UR9, 0xe0, UP2 ;  /* 0x000000e009097887 */ /* 0x000fe20009000000 */
[----:B------:R-:W-:Y:S01]  /*0940*/  UMOV UR4, 0x1 ;  /* 0x0000000100047882 */ /* 0x000fe20000000000 */
[----:B------:R-:W-:Y:S01]  /*0950*/  ELECT P0, URZ, PT ;  /* 0x0000000000ff782f */ /* 0x000fe20003800000 */
[----:B------:R-:W-:-:S04]  /*0960*/  UIADD3 UR10, UPT, UPT, -UR4, 0x100000, URZ ;  /* 0x00100000040a7890 */ /* 0x000fc8000fffe1ff */
[----:B------:R-:W-:Y:S02]  /*0970*/  USHF.L.U32 UR11, UR10, 0xb, URZ ;  /* 0x0000000b0a0b7899 */ /* 0x000fe400080006ff */
[----:B------:R-:W-:Y:S02]  /*0980*/  USHF.L.U32 UR10, UR10, 0x1, URZ ;  /* 0x000000010a0a7899 */ /* 0x000fe400080006ff */
[----:B------:R-:W-:-:S04]  /*0990*/  UIADD3 UR12, UPT, UPT, -UR9, 0x100000, URZ ;  /* 0x00100000090c7890 */ /* 0x000fc8000fffe1ff */
[----:B------:R-:W-:Y:S02]  /*09a0*/  USHF.L.U32 UR13, UR12, 0xb, URZ ;  /* 0x0000000b0c0d7899 */ /* 0x000fe400080006ff */
[----:B------:R-:W-:Y:S02]  /*09b0*/  USHF.L.U32 UR12, UR12, 0x1, URZ ;  /* 0x000000010c0c7899 */ /* 0x000fe400080006ff */
[----:B-1----:R-:W-:Y:S01]  /*09c0*/  ULEA UR5, UR5, UR7, 0x18 ;  /* 0x0000000705057291 */ /* 0x002fe2000f8ec0ff */
[----:B------:R-:W1:Y:S11]  /*09d0*/  FENCE.VIEW.ASYNC.S ;  /* 0x00000000000073c6 */ /* 0x000e760000000000 */
[----:B-1----:R2:W1:Y:S01]  /*09e0*/  SYNCS.EXCH.64 URZ, [UR5+0x80], UR10 ;  /* 0x0000800a05ff75b2 */ /* 0x0024620008000100 */
[----:B------:R2:W1:Y:S01]  /*09f0*/  SYNCS.EXCH.64 URZ, [UR5+0x90], UR12 ;  /* 0x0000900c05ff75b2 */ /* 0x0004620008000100 */
[----:B------:R2:W1:Y:S01]  /*0a00*/  SYNCS.EXCH.64 URZ, [UR5+0x88], UR10 ;  /* 0x0000880a05ff75b2 */ /* 0x0004620008000100 */
[----:B------:R2:W1:Y:S02]  /*0a10*/  SYNCS.EXCH.64 URZ, [UR5+0x98], UR12 ;  /* 0x0000980c05ff75b2 */ /* 0x0004640008000100 */
[----:B--2---:R-:W-:Y:S01]  /*0a20*/  NOP ;  /* 0x0000000000007918 */ /* 0x004fe20000000000 */
.L_x_12:
        /* <DEDUP_REMOVED lines=26> */
.L_x_13:
        /* <DEDUP_REMOVED lines=18> */
.L_x_14:
[----:B-1----:R-:W1:Y:S01]  /*0cf0*/  S2UR UR5, SR_CTAID.X ;  /* 0x00000000000579c3 */ /* 0x002e620000002500 */
[----:B------:R-:W-:-:S05]  /*0d00*/  CS2R.32 R68, SR_CgaSize ;  /* 0x0000000000447805 */ /* 0x000fca0000008a00 */
[----:B------:R-:W-:-:S05]  /*0d10*/  IMAD R68, R68, -0xa0, RZ ;  /* 0xffffff6044447824 */ /* 0x000fca00078e02ff */
[----:B------:R-:W-:-:S14]  /*0d20*/  R2UR UR9, R68 ;  /* 0x00000000440972ca */ /* 0x000fdc00000e0000 */
[----:B------:R-:W2:Y:S01]  /*0d30*/  LDCU UR9, c[0x0][UR9+0x2b0] ;  /* 0x00005600090977ac */ /* 0x000ea20008000800 */
[----:B------:R-:W-:Y:S01]  /*0d40*/  NOP ;  /* 0x0000000000007918 */ /* 0x000fe20000000000 */
[----:B------:R-:W-:-:S05]  /*0d50*/  CS2R.32 R68, SR_CgaSize ;  /* 0x0000000000447805 */ /* 0x000fca0000008a00 */
[----:B------:R-:W-:-:S05]  /*0d60*/  IMAD R68, R68, -0xa0, RZ ;  /* 0xffffff6044447824 */ /* 0x000fca00078e02ff */
[----:B------:R-:W-:-:S14]  /*0d70*/  R2UR UR7, R68 ;  /* 0x00000000440772ca */ /* 0x000fdc00000e0000 */
[----:B------:R-:W3:Y:S01]  /*0d80*/  LDCU UR7, c[0x0][UR7+0x2b4] ;  /* 0x00005680070777ac */ /* 0x000ee20008000800 */
[----:B------:R-:W4:Y:S08]  /*0d90*/  S2UR UR4, SR_CTAID.Y ;  /* 0x00000000000479c3 */ /* 0x000f300000002600 */
[----:B------:R-:W3:Y:S01]  /*0da0*/  LDC R9, c[0x0][0xb24] ;  /* 0x0002c900ff097b82 */ /* 0x000ee20000000800 */
[----:B-1----:R-:W-:-:S02]  /*0db0*/  I2FP.F32.U32 R4, UR5 ;  /* 0x0000000500047c45 */ /* 0x002fc40008201000 */
[----:B------:R-:W-:-:S05]  /*0dc0*/  CS2R.32 R5, SR_CgaSize ;  /* 0x0000000000057805 */ /* 0x000fca0000008a00 */
[----:B------:R-:W-:-:S06]  /*0dd0*/  IMAD R5, R5, -0xa0, RZ ;  /* 0xffffff6005057824 */ /* 0x000fcc00078e02ff */
[----:B------:R-:W1:Y:S01]  /*0de0*/  LDC R5, c[0x0][R5+0x2a0] ;  /* 0x0000a80005057b82 */ /* 0x000e620000000800 */
[----:B------:R-:W-:Y:S01]  /*0df0*/  MOV R21, UR5 ;  /* 0x0000000500157c02 */ /* 0x000fe20008000f00 */
[----:B--2---:R-:W-:Y:S01]  /*0e00*/  FMUL R4, R4, UR9 ;  /* 0x0000000904047c20 */ /* 0x004fe20008400000 */
[----:B----4-:R-:W-:Y:S02]  /*0e10*/  I2FP.F32.U32 R2, UR4 ;  /* 0x0000000400027c45 */ /* 0x010fe40008201000 */
[----:B------:R-:W-:-:S05]  /*0e20*/  CS2R.32 R3, SR_CgaSize ;  /* 0x0000000000037805 */ /* 0x000fca0000008a00 */
[----:B------:R-:W-:-:S06]  /*0e30*/  IMAD R3, R3, -0xa0, RZ ;  /* 0xffffff6003037824 */ /* 0x000fcc00078e02ff */
[----:B------:R-:W2:Y:S01]  /*0e40*/  LDC R3, c[0x0][R3+0x2a4] ;  /* 0x0000a90003037b82 */ /* 0x000ea20000000800 */
[----:B------:R-:W4:Y:S01]  /*0e50*/  F2I.U32.TRUNC.NTZ R68, R4 ;  /* 0x0000000400447305 */ /* 0x000f22000020f000 */
[----:B------:R-:W-:Y:S01]  /*0e60*/  MOV R20, UR4 ;  /* 0x0000000400147c02 */ /* 0x000fe20008000f00 */
[----:B---3--:R-:W-:-:S05]  /*0e70*/  FMUL R2, R2, UR7 ;  /* 0x0000000702027c20 */ /* 0x008fca0008400000 */
[----:B------:R-:W-:Y:S01]  /*0e80*/  BAR.SYNC.DEFER_BLOCKING 0x0 ;  /* 0x0000000000007b1d */ /* 0x000fe20000010000 */
[----:B------:R-:W-:-:S05]  /*0e90*/  ISETP.GE.AND P0, PT, R9, 0x1, PT ;  /* 0x000000010900780c */ /* 0x000fca0003f06270 */
[----:B------:R-:W3:Y:S02]  /*0ea0*/  F2I.U32.TRUNC.NTZ R66, R2 ;  /* 0x0000000200427305 */ /* 0x000ee4000020f000 */
[----:B------:R-:W2:Y:S01]  /*0eb0*/  S2UR UR52, SR_CTAID.Z ;  /* 0x00000000003479c3 */ /* 0x000ea20000002700 */
[----:B----4-:R-:W-:-:S05]  /*0ec0*/  IADD3 R68, PT, PT, -R68, RZ, RZ ;  /* 0x000000ff44447210 */ /* 0x010fca0007ffe1ff */
[----:B-1----:R-:W-:Y:S01]  /*0ed0*/  IMAD R68, R5, R68, UR5 ;  /* 0x0000000505447e24 */ /* 0x002fe2000f8e0244 */
[----:B---3--:R-:W-:-:S05]  /*0ee0*/  IADD3 R66, PT, PT, -R66, RZ, RZ ;  /* 0x000000ff42427210 */ /* 0x008fca0007ffe1ff */
[----:B--2---:R-:W-:Y:S01]  /*0ef0*/  IMAD R66, R3, R66, UR4 ;  /* 0x0000000403427e24 */ /* 0x004fe2000f8e0242 */
[----:B------:R-:W-:Y:S06]  /*0f00*/  @!P0 BRA `(.L_x_15) ;  /* 0x0000000000b88947 */ /* 0x000fec0003800000 */
[----:B------:R-:W1:Y:S01]  /*0f10*/  LDC.64 R4, c[0x0][0xb18] ;  /* 0x0002c600ff047b82 */ /* 0x000e620000000a00 */
[----:B------:R-:W-:-:S07]  /*0f20*/  ISETP.NE.AND P0, PT, R9, 0x1, PT ;  /* 0x000000010900780c */ /* 0x000fce0003f05270 */
[----:B------:R-:W2:Y:S08]  /*0f30*/  LDC R10, c[0x0][0xb0c] ;  /* 0x0002c300ff0a7b82 */ /* 0x000eb00000000800 */
[----:B------:R-:W3:Y:S08]  /*0f40*/  LDC R11, c[0x0][0x370] ;  /* 0x0000dc00ff0b7b82 */ /* 0x000ef00000000800 */
[----:B------:R-:W4:Y:S01]  /*0f50*/  LDC R12, c[0x0][0x374] ;  /* 0x0000dd00ff0c7b82 */ /* 0x000f220000000800 */
[----:B-1----:R-:W-:-:S07]  /*0f60*/  ISETP.NE.AND P1, PT, R4, 0x1, PT ;  /* 0x000000010400780c */ /* 0x002fce0003f25270 */
[----:B------:R-:W3:Y:S01]  /*0f70*/  LDC.64 R6, c[0x0][0xb10] ;  /* 0x0002c400ff067b82 */ /* 0x000ee20000000a00 */
[----:B--2---:R-:W-:-:S07]  /*0f80*/  ISETP.NE.AND P2, PT, R10, 0x1, PT ;  /* 0x000000010a00780c */ /* 0x004fce0003f45270 */
[----:B------:R-:W1:Y:S08]  /*0f90*/  LDC R8, c[0x0][0xb20] ;  /* 0x0002c800ff087b82 */ /* 0x000e700000000800 */
[----:B------:R-:W2:Y:S01]  /*0fa0*/  LDC.64 R2, c[0x0][0xb28] ;  /* 0x0002ca00ff027b82 */ /* 0x000ea20000000a00 */
[----:B----4-:R-:W-:-:S04]  /*0fb0*/  IMAD.HI.U32 R13, R12, R5, RZ ;  /* 0x000000050c0d7227 */ /* 0x010fc800078e00ff */
[----:B------:R-:W-:-:S04]  /*0fc0*/  IMAD.HI.U32 R5, R20, R5, RZ ;  /* 0x0000000514057227 */ /* 0x000fc800078e00ff */
[----:B---3--:R-:W-:-:S04]  /*0fd0*/  IMAD.HI.U32 R14, R11, R6, RZ ;  /* 0x000000060b0e7227 */ /* 0x008fc800078e00ff */
[C---:B------:R-:W-:Y:S01]  /*0fe0*/  IMAD.HI.U32 R16, R21.reuse, R6, RZ ;  /* 0x0000000615107227 */ /* 0x040fe200078e00ff */
[-C--:B------:R-:W-:Y:S02]  /*0ff0*/  @P2 SHF.R.U32.HI R11, RZ, R7.reuse, R14 ;  /* 0x00000007ff0b2219 */ /* 0x080fe4000001160e */
[-C--:B-1----:R-:W-:Y:S02]  /*1000*/  @P1 SHF.R.U32.HI R12, RZ, R8.reuse, R13 ;  /* 0x00000008ff0c1219 */ /* 0x082fe4000001160d */
[----:B------:R-:W-:Y:S02]  /*1010*/  SHF.R.U32.HI R5, RZ, R8, R5 ;  /* 0x00000008ff057219 */ /* 0x000fe40000011605 */
[----:B------:R-:W-:Y:S02]  /*1020*/  SHF.R.U32.HI R16, RZ, R7, R16 ;  /* 0x00000007ff107219 */ /* 0x000fe40000011610 */
[----:B------:R-:W-:Y:S01]  /*1030*/  SEL R5, R20, R5, !P1 ;  /* 0x0000000514057207 */ /* 0x000fe20004800000 */
[----:B--2---:R-:W-:Y:S01]  /*1040*/  IMAD.HI.U32 R14, R12, R2, RZ ;  /* 0x000000020c0e7227 */ /* 0x004fe200078e00ff */
[----:B------:R-:W-:-:S02]  /*1050*/  SEL R7, R21, R16, !P2 ;  /* 0x0000001015077207 */ /* 0x000fc40005000000 */
[----:B------:R-:W-:Y:S01]  /*1060*/  IADD3 R13, PT, PT, -R5, RZ, RZ ;  /* 0x000000ff050d7210 */ /* 0x000fe20007ffe1ff */
[----:B------:R-:W-:Y:S01]  /*1070*/  IMAD.HI.U32 R6, R11, R2, RZ ;  /* 0x000000020b067227 */ /* 0x000fe200078e00ff */
[----:B------:R-:W-:-:S03]  /*1080*/  @P0 SHF.R.U32.HI R12, RZ, R3, R14 ;  /* 0x00000003ff0c0219 */ /* 0x000fc6000001160e */
[----:B------:R-:W-:Y:S01]  /*1090*/  IMAD R13, R4, R13, R20 ;  /* 0x0000000d040d7224 */ /* 0x000fe200078e0214 */
[----:B------:R-:W-:Y:S01]  /*10a0*/  @P0 SHF.R.U32.HI R11, RZ, R3, R6 ;  /* 0x00000003ff0b0219 */ /* 0x000fe20000011606 */
[----:B------:R-:W-:-:S04]  /*10b0*/  IMAD R12, R12, R9, RZ ;  /* 0x000000090c0c7224 */ /* 0x000fc800078e02ff */
[----:B------:R-:W-:Y:S01]  /*10c0*/  IMAD R6, R11, R9, RZ ;  /* 0x000000090b067224 */ /* 0x000fe200078e02ff */
[----:B------:R-:W-:-:S04]  /*10d0*/  ISETP.GE.AND P1, PT, R5, R12, PT ;  /* 0x0000000c0500720c */ /* 0x000fc80003f26270 */
[----:B------:R-:W-:Y:S01]  /*10e0*/  ISETP.GE.OR P1, PT, R7, R6, P1 ;  /* 0x000000060700720c */ /* 0x000fe20000f26670 */
[----:B------:R-:W-:-:S05]  /*10f0*/  IMAD.HI.U32 R6, R5, R2, RZ ;  /* 0x0000000205067227 */ /* 0x000fca00078e00ff */
[----:B------:R-:W-:-:S04]  /*1100*/  SHF.R.U32.HI R6, RZ, R3, R6 ;  /* 0x00000003ff067219 */ /* 0x000fc80000011606 */
[----:B------:R-:W-:-:S03]  /*1110*/  SEL R6, R5, R6, !P0 ;  /* 0x0000000605067207 */ /* 0x000fc60004000000 */
[----:B------:R-:W-:Y:S01]  /*1120*/  @!P1 IMAD.HI.U32 R8, R7, R2, RZ ;  /* 0x0000000207089227 */ /* 0x000fe200078e00ff */
[----:B------:R-:W-:-:S04]  /*1130*/  IADD3 R2, PT, PT, -R6, RZ, RZ ;  /* 0x000000ff06027210 */ /* 0x000fc80007ffe1ff */
[----:B------:R-:W-:Y:S01]  /*1140*/  @!P1 SHF.R.U32.HI R8, RZ, R3, R8 ;  /* 0x00000003ff089219 */ /* 0x000fe20000011608 */
[----:B------:R-:W-:-:S03]  /*1150*/  IMAD R2, R9, R2, R5 ;  /* 0x0000000209027224 */ /* 0x000fc600078e0205 */
[----:B------:R-:W-:-:S05]  /*1160*/  @!P1 SEL R3, R7, R8, !P0 ;  /* 0x0000000807039207 */ /* 0x000fca0004000000 */
[--C-:B------:R-:W-:Y:S02]  /*1170*/  @!P1 IMAD.IADD R6, R6, 0x1, -R3.reuse ;  /* 0x0000000106069824 */ /* 0x100fe400078e0a03 */
[----:B------:R-:W-:Y:S01]  /*1180*/  @!P1 IMAD R3, R2, R11, R3 ;  /* 0x0000000b02039224 */ /* 0x000fe200078e0203 */
[----:B------:R-:W-:Y:S01]  /*1190*/  IADD3 R2, PT, PT, -R7, RZ, RZ ;  /* 0x000000ff07027210 */ /* 0x000fe20007ffe1ff */
[----:B------:R-:W-:Y:S02]  /*11a0*/  @!P1 IMAD R5, R6, R9, R7 ;  /* 0x0000000906059224 */ /* 0x000fe400078e0207 */
[----:B------:R-:W-:Y:S02]  /*11b0*/  @!P1 IMAD.MOV.U32 R7, RZ, RZ, R3 ;  /* 0x000000ffff079224 */ /* 0x000fe400078e0003 */
[----:B------:R-:W-:Y:S02]  /*11c0*/  IMAD R2, R10, R2, R21 ;  /* 0x000000020a027224 */ /* 0x000fe400078e0215 */
[----:B------:R-:W-:-:S02]  /*11d0*/  IMAD R20, R5, R4, R13 ;  /* 0x0000000405147224 */ /* 0x000fc400078e020d */
[----:B------:R-:W-:Y:S02]  /*11e0*/  IMAD R21, R7, R10, R2 ;  /* 0x0000000a07157224 */ /* 0x000fe400078e0202 */
.L_x_15:
[----:B------:R-:W1:Y:S01]  /*11f0*/  LDCU UR4, c[0x0][0xb30] ;  /* 0x00016600ff0477ac */ /* 0x000e620008000800 */
[----:B------:R-:W2:Y:S08]  /*1200*/  S2UR UR37, SR_CgaCtaId ;  /* 0x00000000002579c3 */ /* 0x000eb00000008800 */
[----:B------:R-:W3:Y:S01]  /*1210*/  LDC R26, c[0x0][0xb24] ;  /* 0x0002c900ff1a7b82 */ /* 0x000ee20000000800 */
[----:B-1----:R-:W-:-:S09]  /*1220*/  UISETP.NE.AND UP1, UPT, UR4, 0x1, UPT ;  /* 0x000000010400788c */ /* 0x002fd2000bf25270 */
[----:B--2---:R-:W-:Y:S05]  /*1230*/  BRA.U UP1, `(.L_x_16) ;  /* 0x0000000101407547 */ /* 0x004fea000b800000 */
[----:B------:R-:W1:Y:S08]  /*1240*/  LDC.64 R4, c[0x0][0xb10] ;  /* 0x0002c400ff047b82 */ /* 0x000e700000000a00 */
[----:B------:R-:W2:Y:S08]  /*1250*/  LDC.64 R2, c[0x0][0xb18] ;  /* 0x0002c600ff027b82 */ /* 0x000eb00000000a00 */
[----:B------:R-:W4:Y:S08]  /*1260*/  LDC R6, c[0x0][0xb20] ;  /* 0x0002c800ff067b82 */ /* 0x000f300000000800 */
[----:B------:R-:W3:Y:S01]  /*1270*/  LDC R8, c[0x0][0xb0c] ;  /* 0x0002c300ff087b82 */ /* 0x000ee20000000800 */
[----:B-1----:R-:W-:-:S05]  /*1280*/  IMAD.HI.U32 R4, R21, R4, RZ ;  /* 0x0000000415047227 */ /* 0x002fca00078e00ff */
[----:B------:R-:W-:Y:S01]  /*1290*/  SHF.R.U32.HI R4, RZ, R5, R4 ;  /* 0x00000005ff047219 */ /* 0x000fe20000011604 */
[----:B--2---:R-:W-:Y:S01]  /*12a0*/  IMAD.HI.U32 R3, R20, R3, RZ ;  /* 0x0000000314037227 */ /* 0x004fe200078e00ff */
[----:B------:R-:W-:-:S04]  /*12b0*/  ISETP.NE.AND P0, PT, R2, 0x1, PT ;  /* 0x000000010200780c */ /* 0x000fc80003f05270 */
[----:B----4-:R-:W-:-:S04]  /*12c0*/  SHF.R.U32.HI R3, RZ, R6, R3 ;  /* 0x00000006ff037219 */ /* 0x010fc80000011603 */
[----:B------:R-:W-:Y:S02]  /*12d0*/  SEL R3, R20, R3, !P0 ;  /* 0x0000000314037207 */ /* 0x000fe40004000000 */
[----:B---3--:R-:W-:-:S04]  /*12e0*/  ISETP.NE.AND P1, PT, R8, 0x1, PT ;  /* 0x000000010800780c */ /* 0x008fc80003f25270 */
[----:B------:R-:W-:-:S05]  /*12f0*/  SEL R4, R21, R4, !P1 ;  /* 0x0000000415047207 */ /* 0x000fca0004800000 */
[----:B------:R-:W-:Y:S02]  /*1300*/  IMAD.IADD R5, R3, 0x1, -R4 ;  /* 0x0000000103057824 */ /* 0x000fe400078e0a04 */
[----:B------:R-:W-:Y:S02]  /*1310*/  IMAD.IADD R3, R4, 0x1, -R3 ;  /* 0x0000000104037824 */ /* 0x000fe400078e0a03 */
[----:B------:R-:W-:Y:S02]  /*1320*/  IMAD R21, R5, R8, R21 ;  /* 0x0000000805157224 */ /* 0x000fe400078e0215 */
[----:B------:R-:W-:-:S07]  /*1330*/  IMAD R20, R3, R2, R20 ;  /* 0x0000000203147224 */ /* 0x000fce00078e0214 */
.L_x_16:
[----:B------:R-:W-:Y:S01]  /*1340*/  BAR.SYNC.DEFER_BLOCKING 0x0 ;  /* 0x0000000000007b1d */ /* 0x000fe20000010000 */
[----:B------:R-:W-:Y:S01]  /*1350*/  UISETP.NE.AND UP1, UPT, UR8, 0x2, UPT ;  /* 0x000000020800788c */ /* 0x000fe2000bf25270 */
[----:B------:R-:W-:Y:S02]  /*1360*/  ISETP.NE.OR P5, PT, R0, 0x2, !P5 ;  /* 0x000000020000780c */ /* 0x000fe40006fa5670 */
[----:B------:R-:W-:-:S06]  /*1370*/  LOP3.LUT R2, R80, 0x1f, RZ, 0xc0, !PT ;  /* 0x0000001f50027812 */ /* 0x000fcc00078ec0ff */
[----:B------:R-:W-:Y:S05]  /*1380*/  BRA.U UP1, `(.L_x_17) ;  /* 0x0000001501147547 */ /* 0x000fea000b800000 */
[----:B------:R-:W1:Y:S01]  /*1390*/  LDCU UR13, c[0x0][0x38c] ;  /* 0x00007180ff0d77ac */ /* 0x000e620008000800 */
[----:B------:R-:W2:Y:S01]  /*13a0*/  LDC R9, c[0x0][0x370] ;  /* 0x0000dc00ff097b82 */ /* 0x000ea20000000800 */
[----:B------:R-:W-:Y:S01]  /*13b0*/  PLOP3.LUT P1, PT, PT, PT, UP2, 0x80, 0x8 ;  /* 0x000000000008781c */ /* 0x000fe20003f2f028 */
[----:B------:R-:W-:Y:S01]  /*13c0*/  HFMA2 R12, -RZ, RZ, 0, 0 ;  /* 0x00000000ff0c7431 */ /* 0x000fe200000001ff */
[----:B------:R-:W-:Y:S01]  /*13d0*/  ISETP.EQ.OR P4, PT, R2, RZ, P5 ;  /* 0x000000ff0200720c */ /* 0x000fe20002f82670 */
[----:B------:R-:W-:Y:S01]  /*13e0*/  IMAD.MOV.U32 R15, RZ, RZ, 0x1 ;  /* 0x00000001ff0f7424 */ /* 0x000fe200078e00ff */
[----:B------:R-:W-:Y:S01]  /*13f0*/  PLOP3.LUT P1, PT, P1, PT, PT, 0x8, 0x80 ;  /* 0x000000000080781c */ /* 0x000fe20000f2e170 */
[----:B------:R-:W-:Y:S01]  /*1400*/  IMAD.MOV.U32 R14, RZ, RZ, RZ ;  /* 0x000000ffff0e7224 */ /* 0x000fe200078e00ff */
[----:B------:R-:W-:Y:S01]  /*1410*/  MOV R8, 0x1 ;  /* 0x0000000100087802 */ /* 0x000fe20000000f00 */
[----:B------:R-:W4:Y:S01]  /*1420*/  LDC R0, c[0x0][0x374] ;  /* 0x0000dd00ff007b82 */ /* 0x000f220000000800 */
[----:B------:R-:W-:Y:S01]  /*1430*/  IMAD.MOV.U32 R10, RZ, RZ, RZ ;  /* 0x000000ffff0a7224 */ /* 0x000fe200078e00ff */
[----:B------:R-:W2:Y:S01]  /*1440*/  LDCU.64 UR22, c[0x0][0x348] ;  /* 0x00006900ff1677ac */ /* 0x000ea20008000a00 */
[----:B------:R-:W-:Y:S01]  /*1450*/  UMOV UR6, URZ ;  /* 0x000000ff00067c82 */ /* 0x000fe20008000000 */
[----:B-1----:R-:W-:-:S04]  /*1460*/  UIADD3 UR5, UPT, UPT, UR13, 0x3f, URZ ;  /* 0x0000003f0d057890 */ /* 0x002fc8000fffe0ff */
[----:B------:R-:W-:-:S04]  /*1470*/  USHF.R.S32.HI UR4, URZ, 0x1f, UR5 ;  /* 0x0000001fff047899 */ /* 0x000fc80008011405 */
[----:B------:R-:W-:-:S04]  /*1480*/  ULEA.HI UR4, UR4, UR5, URZ, 0x6 ;  /* 0x0000000504047291 */ /* 0x000fc8000f8f30ff */
[----:B------:R-:W-:Y:S02]  /*1490*/  USHF.R.S32.HI UR15, URZ, 0x6, UR4 ;  /* 0x00000006ff0f7899 */ /* 0x000fe40008011404 */
[----:B------:R-:W-:Y:S02]  /*14a0*/  UIADD3 UR4, UPT, UPT, UR13, -0x1, URZ ;  /* 0xffffffff0d047890 */ /* 0x000fe4000fffe0ff */
[----:B------:R-:W-:Y:S02]  /*14b0*/  UISETP.LT.U32.AND UP0, UPT, UR15, 0x3, UPT ;  /* 0x000000030f00788c */ /* 0x000fe4000bf01070 */
[----:B------:R-:W-:Y:S02]  /*14c0*/  UISETP.GE.U32.AND UP1, UPT, UR4, -0x7f, UPT ;  /* 0xffffff810400788c */ /* 0x000fe4000bf26070 */
[----:B------:R-:W-:Y:S02]  /*14d0*/  USEL UR14, UR15, 0x3, UP0 ;  /* 0x000000030f0e7887 */ /* 0x000fe40008000000 */
[----:B------:R-:W-:-:S02]  /*14e0*/  UIADD3 UR13, UPT, UPT, UR13, 0x7e, URZ ;  /* 0x0000007e0d0d7890 */ /* 0x000fc4000fffe0ff */
[----:B------:R-:W-:Y:S02]  /*14f0*/  UIADD3 UR5, UPT, UPT, UR14, -0x1, URZ ;  /* 0xffffffff0e057890 */ /* 0x000fe4000fffe0ff */
[----:B------:R-:W-:-:S03]  /*1500*/  UIADD3 UR7, UPT, UPT, UR15, -UR14, URZ ;  /* 0x8000000e0f077290 */ /* 0x000fc6000fffe0ff */
[----:B------:R-:W-:-:S04]  /*1510*/  @UP1 UIADD3 UR5, UPT, UPT, UR14, URZ, URZ ;  /* 0x000000ff0e051290 */ /* 0x000fc8000fffe0ff */
[----:B--2---:R-:W-:-:S12]  /*1520*/  UIADD3 UR5, UPT, UPT, UR5, 0x1, URZ ;  /* 0x0000000105057890 */ /* 0x004fd8000fffe0ff */
.L_x_39:
[----:B------:R-:W-:Y:S01]  /*1530*/  UISETP.NE.AND UP0, UPT, UR37, URZ, UPT ;  /* 0x000000ff2500728c */ /* 0x000fe2000bf05270 */
[----:B------:R-:W1:Y:S08]  /*1540*/  S2UR UR37, SR_CgaCtaId ;  /* 0x00000000002579c3 */ /* 0x000e700000008800 */
[----:B------:R-:W-:Y:S05]  /*1550*/  BRA.U UP0, `(.L_x_18) ;  /* 0x0000000100347547 */ /* 0x000fea000b800000 */
[----:B------:R-:W2:Y:S01]  /*1560*/  S2R R2, SR_CgaCtaId ;  /* 0x0000000000027919 */ /* 0x000ea20000008800 */
[----:B------:R-:W-:-:S04]  /*1570*/  MOV R3, 0x400 ;  /* 0x0000040000037802 */ /* 0x000fc80000000f00 */
[----:B--2---:R-:W-:Y:S02]  /*1580*/  LEA R3, R2, R3, 0x18 ;  /* 0x0000000302037211 */ /* 0x004fe400078ec0ff */
[----:B------:R-:W-:-:S03]  /*1590*/  SHF.L.U32 R2, R8, 0x1f, RZ ;  /* 0x0000001f08027819 */ /* 0x000fc600000006ff */
[----:B------:R-:W-:-:S04]  /*15a0*/  IMAD R3, R10, 0x8, R3 ;  /* 0x000000080a037824 */ /* 0x000fc800078e0203 */
[----:B------:R-:W2:Y:S02]  /*15b0*/  SYNCS.PHASECHK.TRANS64.TRYWAIT P0, [R3+URZ+0xf0], R2 ;  /* 0x0000f002030075a7 */ /* 0x000ea400080011ff */
[----:B--2---:R-:W-:Y:S05]  /*15c0*/  @!P0 BRA `(.L_x_19) ;  /* 0x0000009c00088947 */ /* 0x004fea0003800000 */
.L_x_170:
[----:B------:R-:W-:Y:S01]  /*15d0*/  VIADD R10, R10, 0x1 ;  /* 0x000000010a0a7836 */ /* 0x000fe20000000000 */
[----:B------:R2:W-:Y:S04]  /*15e0*/  SYNCS.ARRIVE.TRANS64.A1T0 RZ, [R3+URZ+0xe0], RZ ;  /* 0x0000e0ff03ff79a7 */ /* 0x0005e800081000ff */
[----:B------:R-:W-:-:S04]  /*15f0*/  ISETP.NE.AND P0, PT, R10, 0x2, PT ;  /* 0x000000020a00780c */ /* 0x000fc80003f05270 */
[----:B------:R-:W-:Y:S02]  /*1600*/  SEL R10, R10, RZ, P0 ;  /* 0x000000ff0a0a7207 */ /* 0x000fe40000000000 */
[----:B--2---:R-:W-:-:S04]  /*1610*/  SEL R3, RZ, 0x1, P0 ;  /* 0x00000001ff037807 */ /* 0x004fc80000000000 */
[----:B------:R-:W-:Y:S02]  /*1620*/  LOP3.LUT R8, R8, R3, RZ, 0x3c, !PT ;  /* 0x0000000308087212 */ /* 0x000fe400078e3cff */
.L_x_18:
[----:B------:R-:W-:Y:S01]  /*1630*/  UMOV UR4, 0x400 ;  /* 0x0000040000047882 */ /* 0x000fe20000000000 */
[----:B------:R-:W-:Y:S01]  /*1640*/  SHF.L.U32 R2, R15, 0x1f, RZ ;  /* 0x0000001f0f027819 */ /* 0x000fe200000006ff */
[----:B-1----:R-:W-:Y:S01]  /*1650*/  ULEA UR4, UR37, UR4, 0x18 ;  /* 0x0000000425047291 */ /* 0x002fe2000f8ec0ff */
[----:B------:R-:W-:Y:S01]  /*1660*/  R2UR UR51, R21 ;  /* 0x00000000153372ca */ /* 0x000fe200000e0000 */
[----:B------:R-:W-:Y:S01]  /*1670*/  UISETP.GE.U32.AND UP0, UPT, UR13, 0x7f, UPT ;  /* 0x0000007f0d00788c */ /* 0x000fe2000bf06070 */
[----:B------:R-:W-:Y:S01]  /*1680*/  R2UR UR34, R20 ;  /* 0x00000000142272ca */ /* 0x000fe200000e0000 */
[----:B------:R-:W-:Y:S01]  /*1690*/  ULEA UR8, UR6, UR4, 0x3 ;  /* 0x0000000406087291 */ /* 0x000fe2000f8e18ff */
[----:B------:R-:W-:-:S08]  /*16a0*/  UMOV UR21, URZ ;  /* 0x000000ff00157c82 */ /* 0x000fd00008000000 */
[----:B------:R1:W2:Y:S01]  /*16b0*/  SYNCS.PHASECHK.TRANS64.TRYWAIT P2, [UR8+0x18], R2 ;  /* 0x00001802ff0075a7 */ /* 0x0002a20008041108 */
[----:B------:R-:W-:Y:S02]  /*16c0*/  USHF.L.U32 UR51, UR51, 0x7, URZ ;  /* 0x0000000733337899 */ /* 0x000fe400080006ff */
[----:B------:R-:W-:Y:S01]  /*16d0*/  USHF.L.U32 UR34, UR34, 0x7, URZ ;  /* 0x0000000722227899 */ /* 0x000fe200080006ff */
[----:B------:R-:W-:Y:S11]  /*16e0*/  BRA.U !UP0, `(.L_x_20) ;  /* 0x0000000508187547 */ /* 0x000ff6000b800000 */
[----:B------:R-:W-:Y:S02]  /*16f0*/  UIADD3 UR26, UPT, UPT, UR34, 0x20, URZ ;  /* 0x00000020221a7890 */ /* 0x000fe4000fffe0ff */
[----:B------:R-:W-:Y:S02]  /*1700*/  UIADD3 UR18, UPT, UPT, UR34, 0x40, URZ ;  /* 0x0000004022127890 */ /* 0x000fe4000fffe0ff */
[----:B------:R-:W-:Y:S01]  /*1710*/  UIADD3 UR10, UPT, UPT, UR34, 0x60, URZ ;  /* 0x00000060220a7890 */ /* 0x000fe2000fffe0ff */
[----:B------:R-:W-:Y:S01]  /*1720*/  UMOV UR30, URZ ;  /* 0x000000ff001e7c82 */ /* 0x000fe20008000000 */
[----:B------:R-:W-:-:S10]  /*1730*/  UMOV UR29, UR6 ;  /* 0x00000006001d7c82 */ /* 0x000fd40008000000 */
.L_x_27:
[----:B------:R-:W-:Y:S01]  /*1740*/  ULEA UR49, UR29, UR4, 0x3 ;  /* 0x000000041d317291 */ /* 0x000fe2000f8e18ff */
[----:B--2---:R-:W-:Y:S01]  /*1750*/  @!P5 MOV R3, 0x10000 ;  /* 0x000100000003d802 */ /* 0x004fe20000000f00 */
[----:B--2---:R-:W-:Y:S10]  /*1760*/  @P2 BRA `(.L_x_21) ;  /* 0x00000000000c2947 */ /* 0x004ff40003800000 */
[----:B------:R-:W-:-:S04]  /*1770*/  SHF.L.U32 R5, R15, 0x1f, RZ ;  /* 0x0000001f0f057819 */ /* 0x000fc800000006ff */
[----:B------:R-:W2:Y:S02]  /*1780*/  SYNCS.PHASECHK.TRANS64.TRYWAIT P0, [UR49+0x18], R5 ;  /* 0x00001805ff0075a7 */ /* 0x000ea40008001131 */
[----:B--2---:R-:W-:Y:S05]  /*1790*/  @!P0 BRA `(.L_x_22) ;  /* 0x0000009800a88947 */ /* 0x004fea0003800000 */
.L_x_21:
[----:B------:R2:W-:Y:S01]  /*17a0*/  @!P5 SYNCS.ARRIVE.TRANS64 RZ, [UR49], R3 ;  /* 0x00000003ffffd9a7 */ /* 0x0005e20008000031 */
[----:B------:R-:W-:Y:S04]  /*17b0*/  BSSY.RECONVERGENT B0, `(.L_x_23) ;  /* 0x0000003000007945 */ /* 0x000fe80003800200 */
[----:B------:R-:W-:Y:S05]  /*17c0*/  @P4 BRA `(.L_x_24) ;  /* 0x0000000000044947 */ /* 0x000fea0003800000 */
[----:B------:R-:W-:Y:S05]  /*17d0*/  BPT.TRAP 0x1 ;  /* 0x000000040000795c */ /* 0x000fea0000300000 */
.L_x_24:
[----:B------:R-:W-:Y:S05]  /*17e0*/  BSYNC.RECONVERGENT B0 ;  /* 0x0000000000007941 */ /* 0x000fea0003800200 */
.L_x_23:
[----:B------:R-:W-:Y:S01]  /*17f0*/  UIADD3 UR6, UPT, UPT, UR29, 0x1, URZ ;  /* 0x000000011d067890 */ /* 0x000fe2000fffe0ff */
[----:B------:R-:W-:Y:S01]  /*1800*/  BSSY.RECONVERGENT B0, `(.L_x_25) ;  /* 0x000002f000007945 */ /* 0x000fe20003800200 */
[----:B------:R-:W-:Y:S02]  /*1810*/  ELECT P0, URZ, PT ;  /* 0x0000000000ff782f */ /* 0x000fe40003800000 */
[----:B------:R-:W-:-:S04]  /*1820*/  UISETP.NE.AND UP0, UPT, UR6, 0x3, UPT ;  /* 0x000000030600788c */ /* 0x000fc8000bf05270 */
[----:B------:R-:W-:Y:S02]  /*1830*/  USEL UR9, URZ, 0x1, UP0 ;  /* 0x00000001ff097887 */ /* 0x000fe40008000000 */
[----:B------:R-:W-:-:S04]  /*1840*/  USEL UR6, UR6, URZ, UP0 ;  /* 0x000000ff06067287 */ /* 0x000fc80008000000 */
[----:B------:R-:W-:Y:S01]  /*1850*/  ULEA UR8, UR6, UR4, 0x3 ;  /* 0x0000000406087291 */ /* 0x000fe2000f8e18ff */
[----:B------:R-:W-:-:S04]  /*1860*/  LOP3.LUT R15, R15, UR9, RZ, 0x3c, !PT ;  /* 0x000000090f0f7c12 */ /* 0x000fc8000f8e3cff */
[----:B-1----:R-:W-:-:S04]  /*1870*/  SHF.L.U32 R2, R15, 0x1f, RZ ;  /* 0x0000001f0f027819 */ /* 0x002fc800000006ff */
[----:B------:R1:W1:Y:S01]  /*1880*/  SYNCS.PHASECHK.TRANS64.TRYWAIT P2, [UR8+0x18], R2 ;  /* 0x00001802ff0075a7 */ /* 0x0002620008041108 */
[----:B------:R-:W-:Y:S05]  /*1890*/  @!P0 BRA `(.L_x_26) ;  /* 0x0000000000948947 */ /* 0x000fea0003800000 */
[----:B------:R-:W-:Y:S02]  /*18a0*/  ULEA UR8, UR29, UR4, 0xf ;  /* 0x000000041d087291 */ /* 0x000fe4000f8e78ff */
[----:B------:R-:W-:Y:S02]  /*18b0*/  UIADD3 UR54, UP1, UPT, UR22, 0x80, URZ ;  /* 0x0000008016367890 */ /* 0x000fe4000ff3e0ff */
[----:B------:R-:W-:Y:S02]  /*18c0*/  USHF.L.U32 UR50, UR30, 0x6, URZ ;  /* 0x000000061e327899 */ /* 0x000fe400080006ff */
[----:B------:R-:W-:Y:S02]  /*18d0*/  UIADD3 UR46, UP0, UPT, UR22, 0x180, URZ ;  /* 0x00000180162e7890 */ /* 0x000fe4000ff1e0ff */
[----:B------:R-:W-:Y:S02]  /*18e0*/  UIADD3 UR48, UPT, UPT, UR8, 0x8400, URZ ;  /* 0x0000840008307890 */ /* 0x000fe4000fffe0ff */
[----:B------:R-:W-:-:S02]  /*18f0*/  UIADD3.X UR55, UPT, UPT, URZ, UR23, URZ, UP1, !UPT ;  /* 0x00000017ff377290 */ /* 0x000fc40008ffe4ff */
[----:B------:R-:W-:Y:S02]  /*1900*/  UIADD3 UR42, UPT, UPT, UR50, 0x20, URZ ;  /* 0x00000020322a7890 */ /* 0x000fe4000fffe0ff */
[----:B------:R-:W-:Y:S02]  /*1910*/  UIADD3 UR40, UPT, UPT, UR8, 0xc400, URZ ;  /* 0x0000c40008287890 */ /* 0x000fe4000fffe0ff */
[----:B------:R-:W-:Y:S02]  /*1920*/  UIADD3.X UR47, UPT, UPT, URZ, UR23, URZ, UP0, !UPT ;  /* 0x00000017ff2f7290 */ /* 0x000fe400087fe4ff */
[----:B------:R-:W-:Y:S02]  /*1930*/  UIADD3 UR32, UPT, UPT, UR8, 0x20400, URZ ;  /* 0x0002040008207890 */ /* 0x000fe4000fffe0ff */
[----:B------:R-:W-:Y:S02]  /*1940*/  UIADD3 UR24, UPT, UPT, UR8, 0x22400, URZ ;  /* 0x0002240008187890 */ /* 0x000fe4000fffe0ff */
[----:B------:R-:W-:-:S02]  /*1950*/  UIADD3 UR16, UPT, UPT, UR8, 0x24400, URZ ;  /* 0x0002440008107890 */ /* 0x000fc4000fffe0ff */
[----:B------:R-:W-:Y:S01]  /*1960*/  UIADD3 UR8, UPT, UPT, UR8, 0x26400, URZ ;  /* 0x0002640008087890 */ /* 0x000fe2000fffe0ff */
[----:B------:R-:W-:Y:S01]  /*1970*/  UMOV UR38, 0x0 ;  /* 0x0000000000267882 */ /* 0x000fe20000000000 */
[----:B------:R-:W-:Y:S01]  /*1980*/  UMOV UR39, 0x10000000 ;  /* 0x1000000000277882 */ /* 0x000fe20000000000 */
[----:B------:R-:W-:Y:S01]  /*1990*/  UMOV UR41, UR49 ;  /* 0x0000003100297c82 */ /* 0x000fe20008000000 */
[----:B------:R-:W-:Y:S01]  /*19a0*/  UMOV UR43, UR51 ;  /* 0x00000033002b7c82 */ /* 0x000fe20008000000 */
[----:B------:R-:W-:Y:S01]  /*19b0*/  UMOV UR44, UR52 ;  /* 0x00000034002c7c82 */ /* 0x000fe20008000000 */
[----:B------:R-:W-:Y:S01]  /*19c0*/  UMOV UR33, UR49 ;  /* 0x0000003100217c82 */ /* 0x000fe20008000000 */
[----:B------:R-:W-:Y:S01]  /*19d0*/  UMOV UR36, UR52 ;  /* 0x0000003400247c82 */ /* 0x000fe20008000000 */
[----:B------:R1:W-:Y:S01]  /*19e0*/  UTMALDG.3D [UR48], [UR54], desc[UR38] ;  /* 0x00002630360075b4 */ /* 0x0003e20008011000 */
[----:B------:R-:W-:Y:S01]  /*19f0*/  UMOV UR35, UR50 ;  /* 0x0000003200237c82 */ /* 0x000fe20008000000 */
[----:B------:R-:W-:Y:S01]  /*1a00*/  UMOV UR25, UR49 ;  /* 0x0000003100197c82 */ /* 0x000fe20008000000 */
        /* <DEDUP_REMOVED lines=9> */
[----:B------:R1:W-:Y:S01]  /*1aa0*/  UTMALDG.3D [UR32], [UR46], desc[UR38] ;  /* 0x000026202e0075b4 */ /* 0x0003e20008011000 */
[----:B------:R1:W-:Y:S01]  /*1ab0*/  UTMALDG.3D [UR24], [UR46], desc[UR38] ;  /* 0x000026182e0075b4 */ /* 0x0003e20008011000 */
[----:B------:R1:W-:Y:S01]  /*1ac0*/  UTMALDG.3D [UR16], [UR46], desc[UR38] ;  /* 0x000026102e0075b4 */ /* 0x0003e20008011000 */
[----:B------:R1:W-:Y:S01]  /*1ad0*/  UTMALDG.3D [UR8], [UR46], desc[UR38] ;  /* 0x000026082e0075b4 */ /* 0x0003e20008011000 */
[----:B------:R-:W-:Y:S01]  /*1ae0*/  NOP ;  /* 0x0000000000007918 */ /* 0x000fe20000000000 */
.L_x_26:
[----:B-1----:R-:W-:Y:S05]  /*1af0*/  BSYNC.RECONVERGENT B0 ;  /* 0x0000000000007941 */ /* 0x002fea0003800200 */
.L_x_25:
[----:B------:R-:W-:Y:S01]  /*1b00*/  UIADD3 UR30, UPT, UPT, UR30, 0x1, URZ ;  /* 0x000000011e1e7890 */ /* 0x000fe2000fffe0ff */
[----:B------:R-:W-:Y:S01]  /*1b10*/  UMOV UR29, UR6 ;  /* 0x00000006001d7c82 */ /* 0x000fe20008000000 */
[----:B------:R-:W-:Y:S02]  /*1b20*/  UMOV UR21, UR5 ;  /* 0x0000000500157c82 */ /* 0x000fe40008000000 */
[----:B------:R-:W-:-:S09]  /*1b30*/  UISETP.NE.AND UP0, UPT, UR30, UR5, UPT ;  /* 0x000000051e00728c */ /* 0x000fd2000bf05270 */
[----:B------:R-:W-:Y:S05]  /*1b40*/  BRA.U UP0, `(.L_x_27) ;  /* 0xfffffff900fc7547 */ /* 0x000fea000b83ffff */
.L_x_20:
[----:B------:R-:W-:Y:S01]  /*1b50*/  ULEA UR8, UR6, UR4, 0x3 ;  /* 0x0000000406087291 */ /* 0x000fe2000f8e18ff */
[----:B-1----:R-:W-:Y:S01]  /*1b60*/  SHF.L.U32 R2, R15, 0x1f, RZ ;  /* 0x0000001f0f027819 */ /* 0x002fe200000006ff */
[----:B------:R-:W-:Y:S01]  /*1b70*/  @!P1 SYNCS.ARRIVE.TRANS64.A1T0 RZ, [UR4+0x78], RZ ;  /* 0x000078ffffff99a7 */ /* 0x000fe20008100004 */
[----:B------:R-:W-:-:S06]  /*1b80*/  UISETP.GT.AND UP0, UPT, UR15, UR14, UPT ;  /* 0x0000000e0f00728c */ /* 0x000fcc000bf04270 */
[----:B------:R1:W1:Y:S03]  /*1b90*/  SYNCS.PHASECHK.TRANS64.TRYWAIT P1, [UR8+0x18], R2 ;  /* 0x00001802ff0075a7 */ /* 0x0002660008021108 */
[----:B------:R-:W-:Y:S05]  /*1ba0*/  BRA.U !UP0, `(.L_x_28) ;  /* 0x0000000508147547 */ /* 0x000fea000b800000 */
[----:B------:R-:W-:Y:S02]  /*1bb0*/  UIADD3 UR29, UPT, UPT, UR7, UR21, URZ ;  /* 0x00000015071d7290 */ /* 0x000fe4000fffe0ff */
[----:B------:R-:W-:Y:S02]  /*1bc0*/  UIADD3 UR26, UPT, UPT, UR34, 0x20, URZ ;  /* 0x00000020221a7890 */ /* 0x000fe4000fffe0ff */
[----:B------:R-:W-:Y:S02]  /*1bd0*/  UIADD3 UR18, UPT, UPT, UR34, 0x40, URZ ;  /* 0x0000004022127890 */ /* 0x000fe4000fffe0ff */
[----:B------:R-:W-:Y:S01]  /*1be0*/  UIADD3 UR10, UPT, UPT, UR34, 0x60, URZ ;  /* 0x00000060220a7890 */ /* 0x000fe2000fffe0ff */
[----:B------:R-:W-:-:S11]  /*1bf0*/  UMOV UR30, UR6 ;  /* 0x00000006001e7c82 */ /* 0x000fd60008000000 */
.L_x_35:
[----:B------:R-:W-:Y:S01]  /*1c00*/  ULEA UR49, UR30, UR4, 0x3 ;  /* 0x000000041e317291 */ /* 0x000fe2000f8e18ff */
[----:B--2---:R-:W-:Y:S01]  /*1c10*/  @!P5 MOV R3, 0x10000 ;  /* 0x000100000003d802 */ /* 0x004fe20000000f00 */
[----:B-1----:R-:W-:Y:S10]  /*1c20*/  @P1 BRA `(.L_x_29) ;  /* 0x00000000000c1947 */ /* 0x002ff40003800000 */
[----:B------:R-:W-:-:S04]  /*1c30*/  SHF.L.U32 R5, R15, 0x1f, RZ ;  /* 0x0000001f0f057819 */ /* 0x000fc800000006ff */
[----:B------:R-:W1:Y:S02]  /*1c40*/  SYNCS.PHASECHK.TRANS64.TRYWAIT P0, [UR49+0x18], R5 ;  /* 0x00001805ff0075a7 */ /* 0x000e640008001131 */
[----:B-1----:R-:W-:Y:S05]  /*1c50*/  @!P0 BRA `(.L_x_30) ;  /* 0x0000009400908947 */ /* 0x002fea0003800000 */
.L_x_29:
[----:B------:R2:W-:Y:S01]  /*1c60*/  @!P5 SYNCS.ARRIVE.TRANS64 RZ, [UR49], R3 ;  /* 0x00000003ffffd9a7 */ /* 0x0005e20008000031 */
[----:B------:R-:W-:Y:S04]  /*1c70*/  BSSY.RECONVERGENT B0, `(.L_x_31) ;  /* 0x0000003000007945 */ /* 0x000fe80003800200 */
[----:B------:R-:W-:Y:S05]  /*1c80*/  @P4 BRA `(.L_x_32) ;  /* 0x0000000000044947 */ /* 0x000fea0003800000 */
[----:B------:R-:W-:Y:S05]  /*1c90*/  BPT.TRAP 0x1 ;  /* 0x000000040000795c */ /* 0x000fea0000300000 */
.L_x_32:
[----:B------:R-:W-:Y:S05]  /*1ca0*/  BSYNC.RECONVERGENT B0 ;  /* 0x0000000000007941 */ /* 0x000fea0003800200 */
.L_x_31:
        /* <DEDUP_REMOVED lines=19> */
[----:B------:R-:W-:Y:S02]  /*1de0*/  UIADD3 UR32, UPT, UPT, UR8, 0x20400, URZ ;  /* 0x0002040008207890 */ /* 0x000fe4000fffe0ff */
[----:B------:R-:W-:Y:S02]  /*1df0*/  UIADD3.X UR47, UPT, UPT, URZ, UR23, URZ, UP0, !UPT ;  /* 0x00000017ff2f7290 */ /* 0x000fe400087fe4ff */
        /* <DEDUP_REMOVED lines=22> */
[----:B------:R1:W-:Y:S01]  /*1f60*/  UTMALDG.3D [UR32], [UR46], desc[UR38] ;  /* 0x000026202e0075b4 */ /* 0x0003e20008011000 */
[----:B------:R1:W-:Y:S01]  /*1f70*/  UTMALDG.3D [UR24], [UR46], desc[UR38] ;  /* 0x000026182e0075b4 */ /* 0x0003e20008011000 */
[----:B------:R1:W-:Y:S01]  /*1f80*/  UTMALDG.3D [UR16], [UR46], desc[UR38] ;  /* 0x000026102e0075b4 */ /* 0x0003e20008011000 */
[----:B------:R1:W-:Y:S01]  /*1f90*/  UTMALDG.3D [UR8], [UR46], desc[UR38] ;  /* 0x000026082e0075b4 */ /* 0x0003e20008011000 */
[----:B------:R-:W-:Y:S01]  /*1fa0*/  NOP ;  /* 0x0000000000007918 */ /* 0x000fe20000000000 */
.L_x_34:
[----:B-1----:R-:W-:Y:S05]  /*1fb0*/  BSYNC.RECONVERGENT B0 ;  /* 0x0000000000007941 */ /* 0x002fea0003800200 */
.L_x_33:
[----:B------:R-:W-:Y:S01]  /*1fc0*/  UIADD3 UR21, UPT, UPT, UR21, 0x1, URZ ;  /* 0x0000000115157890 */ /* 0x000fe2000fffe0ff */
[----:B------:R-:W-:-:S03]  /*1fd0*/  UMOV UR30, UR6 ;  /* 0x00000006001e7c82 */ /* 0x000fc60008000000 */
[----:B------:R-:W-:-:S09]  /*1fe0*/  UISETP.NE.AND UP0, UPT, UR21, UR29, UPT ;  /* 0x0000001d1500728c */ /* 0x000fd2000bf05270 */
[----:B------:R-:W-:Y:S05]  /*1ff0*/  BRA.U UP0, `(.L_x_35) ;  /* 0xfffffffd00007547 */ /* 0x000fea000b83ffff */
.L_x_28:
[----:B-1----:R-:W-:Y:S01]  /*2000*/  LEA R2, R14, UR4, 0x3 ;  /* 0x000000040e027c11 */ /* 0x002fe2000f8e18ff */
[----:B------:R-:W-:Y:S01]  /*2010*/  NOP ;  /* 0x0000000000007918 */ /* 0x000fe20000000000 */
[----:B--2---:R-:W-:Y:S02]  /*2020*/  SHF.L.U32 R3, R12, 0x1f, RZ ;  /* 0x0000001f0c037819 */ /* 0x004fe400000006ff */
[----:B------:R-:W-:Y:S02]  /*2030*/  LEA R4, R14, UR4, 0x4 ;  /* 0x000000040e047c11 */ /* 0x000fe4000f8e20ff */
[----:B------:R-:W1:Y:S02]  /*2040*/  SYNCS.PHASECHK.TRANS64.TRYWAIT P0, [R2+URZ+0x80], R3 ;  /* 0x00008003020075a7 */ /* 0x000e6400080011ff */
[----:B-1----:R-:W-:Y:S05]  /*2050*/  @!P0 BRA `(.L_x_36) ;  /* 0x0000009000a88947 */ /* 0x002fea0003800000 */
.L_x_173:
[----:B------:R-:W2:Y:S01]  /*2060*/  LDS.128 R4, [R4+0x110] ;  /* 0x0001100004047984 */ /* 0x000ea20000000c00 */
[----:B---3--:R-:W-:Y:S01]  /*2070*/  ISETP.GE.AND P0, PT, R26, 0x1, PT ;  /* 0x000000011a00780c */ /* 0x008fe20003f06270 */
[----:B-1----:R-:W-:Y:S01]  /*2080*/  VIADD R2, R2, 0x90 ;  /* 0x0000009002027836 */ /* 0x002fe20000000000 */
[----:B------:R-:W-:Y:S01]  /*2090*/  @!PT LDS RZ, [RZ] ;  /* 0x00000000fffff984 */ /* 0x000fe20000000800 */
[----:B------:R-:W-:Y:S01]  /*20a0*/  @!PT LDS RZ, [RZ] ;  /* 0x00000000fffff984 */ /* 0x000fe20000000800 */
[----:B------:R-:W-:Y:S01]  /*20b0*/  @!PT LDS RZ, [RZ] ;  /* 0x00000000fffff984 */ /* 0x000fe20000000800 */
[----:B------:R-:W-:Y:S01]  /*20c0*/  @!PT LDS RZ, [RZ] ;  /* 0x00000000fffff984 */ /* 0x000fe20000000800 */
[----:B------:R1:W-:Y:S06]  /*20d0*/  MEMBAR.ALL.CTA ;  /* 0x0000000000007992 */ /* 0x0003ec0000008000 */
[----:B-1----:R-:W1:Y:S01]  /*20e0*/  FENCE.VIEW.ASYNC.S ;  /* 0x00000000000073c6 */ /* 0x002e620000000000 */
[----:B------:R-:W-:-:S04]  /*20f0*/  PRMT R2, RZ, 0x654, R2 ;  /* 0x00000654ff027816 */ /* 0x000fc80000000002 */
[----:B-1----:R1:W-:Y:S01]  /*2100*/  SYNCS.ARRIVE.TRANS64.RED.A1T0 RZ, [R2+URZ], RZ ;  /* 0x000000ff02ff79a7 */ /* 0x0023e200081004ff */
[----:B--2---:R-:W-:-:S13]  /*2110*/  LOP3.LUT P2, RZ, R6, 0x1, RZ, 0xc0, !PT ;  /* 0x0000000106ff7812 */ /* 0x004fda000784c0ff */
[----:B------:R-:W-:Y:S01]  /*2120*/  @P2 SHF.R.U32.HI R3, RZ, 0x10, R5 ;  /* 0x00000010ff032819 */ /* 0x000fe20000011605 */
[----:B------:R-:W-:Y:S01]  /*2130*/  VOTEU.ANY UP0, P2 ;  /* 0x0000000000ff7886 */ /* 0x000fe20001000100 */
[----:B------:R-:W-:Y:S02]  /*2140*/  @P2 MOV R13, R4 ;  /* 0x00000004000d2202 */ /* 0x000fe40000000f00 */
[----:B------:R-:W-:Y:S02]  /*2150*/  @P2 R2UR.BROADCAST UR8, R3 ;  /* 0x00000000030822ca */ /* 0x000fe400008e0000 */
[----:B------:R-:W-:-:S11]  /*2160*/  @P2 LOP3.LUT R11, R5, 0xffff, RZ, 0xc0, !PT ;  /* 0x0000ffff050b2812 */ /* 0x000fd600078ec0ff */
[----:B------:R-:W-:Y:S01]  /*2170*/  @UP0 UMOV UR52, UR8 ;  /* 0x0000000800340c82 */ /* 0x000fe20008000000 */
[----:B-1----:R-:W-:Y:S05]  /*2180*/  @!P0 BRA `(.L_x_37) ;  /* 0x0000000000b88947 */ /* 0x002fea0003800000 */
[----:B------:R-:W4:Y:S01]  /*2190*/  LDC.64 R4, c[0x0][0xb18] ;  /* 0x0002c600ff047b82 */ /* 0x000f220000000a00 */
[----:B------:R-:W-:-:S07]  /*21a0*/  ISETP.NE.AND P3, PT, R26, 0x1, PT ;  /* 0x000000011a00780c */ /* 0x000fce0003f65270 */
[----:B------:R-:W1:Y:S08]  /*21b0*/  LDC.64 R6, c[0x0][0xb10] ;  /* 0x0002c400ff067b82 */ /* 0x000e700000000a00 */
[----:B------:R-:W2:Y:S08]  /*21c0*/  LDC R16, c[0x0][0xb20] ;  /* 0x0002c800ff107b82 */ /* 0x000eb00000000800 */
[----:B------:R-:W3:Y:S01]  /*21d0*/  LDC R18, c[0x0][0xb0c] ;  /* 0x0002c300ff127b82 */ /* 0x000ee20000000800 */
[----:B----4-:R-:W-:Y:S01]  /*21e0*/  IMAD.HI.U32 R17, R0, R5, RZ ;  /* 0x0000000500117227 */ /* 0x010fe200078e00ff */
[----:B------:R-:W-:-:S03]  /*21f0*/  ISETP.NE.AND P0, PT, R4, 0x1, PT ;  /* 0x000000010400780c */ /* 0x000fc60003f05270 */
[----:B------:R-:W-:-:S03]  /*2200*/  IMAD.HI.U32 R5, R11, R5, RZ ;  /* 0x000000050b057227 */ /* 0x000fc600078e00ff */
[----:B------:R-:W4:Y:S01]  /*2210*/  LDC.64 R2, c[0x0][0xb28] ;  /* 0x0002ca00ff027b82 */ /* 0x000f220000000a00 */
[----:B-1----:R-:W-:-:S04]  /*2220*/  IMAD.HI.U32 R20, R9, R6, RZ ;  /* 0x0000000609147227 */ /* 0x002fc800078e00ff */
[----:B------:R-:W-:Y:S01]  /*2230*/  IMAD.HI.U32 R22, R13, R6, RZ ;  /* 0x000000060d167227 */ /* 0x000fe200078e00ff */
[----:B------:R-:W-:Y:S02]  /*2240*/  SHF.R.U32.HI R20, RZ, R7, R20 ;  /* 0x00000007ff147219 */ /* 0x000fe40000011614 */
[-C--:B--2---:R-:W-:Y:S02]  /*2250*/  SHF.R.U32.HI R17, RZ, R16.reuse, R17 ;  /* 0x00000010ff117219 */ /* 0x084fe40000011611 */
[----:B------:R-:W-:Y:S02]  /*2260*/  SHF.R.U32.HI R16, RZ, R16, R5 ;  /* 0x00000010ff107219 */ /* 0x000fe40000011605 */
[----:B------:R-:W-:Y:S02]  /*2270*/  SEL R17, R0, R17, !P0 ;  /* 0x0000001100117207 */ /* 0x000fe40004000000 */
[----:B------:R-:W-:Y:S02]  /*2280*/  SHF.R.U32.HI R22, RZ, R7, R22 ;  /* 0x00000007ff167219 */ /* 0x000fe40000011616 */
[----:B---3--:R-:W-:-:S02]  /*2290*/  ISETP.NE.AND P1, PT, R18, 0x1, PT ;  /* 0x000000011200780c */ /* 0x008fc40003f25270 */
[----:B------:R-:W-:Y:S02]  /*22a0*/  SEL R5, R11, R16, !P0 ;  /* 0x000000100b057207 */ /* 0x000fe40004000000 */
[----:B------:R-:W-:Y:S02]  /*22b0*/  SEL R19, R9, R20, !P1 ;  /* 0x0000001409137207 */ /* 0x000fe40004800000 */
[----:B------:R-:W-:Y:S01]  /*22c0*/  SEL R7, R13, R22, !P1 ;  /* 0x000000160d077207 */ /* 0x000fe20004800000 */
[----:B----4-:R-:W-:-:S04]  /*22d0*/  IMAD.HI.U32 R20, R17, R2, RZ ;  /* 0x0000000211147227 */ /* 0x010fc800078e00ff */
[----:B------:R-:W-:Y:S01]  /*22e0*/  IMAD.HI.U32 R6, R19, R2, RZ ;  /* 0x0000000213067227 */ /* 0x000fe200078e00ff */
[----:B------:R-:W-:-:S04]  /*22f0*/  @P3 SHF.R.U32.HI R17, RZ, R3, R20 ;  /* 0x00000003ff113219 */ /* 0x000fc80000011614 */
        /* <DEDUP_REMOVED lines=8> */
[----:B------:R-:W-:-:S04]  /*2380*/  @!P0 IMAD.HI.U32 R16, R7, R2, RZ ;  /* 0x0000000207108227 */ /* 0x000fc800078e00ff */
[----:B------:R-:W-:Y:S01]  /*2390*/  IMAD.MOV R2, RZ, RZ, -R6 ;  /* 0x000000ffff027224 */ /* 0x000fe200078e0a06 */
[----:B------:R-:W-:-:S03]  /*23a0*/  @!P0 SHF.R.U32.HI R16, RZ, R3, R16 ;  /* 0x00000003ff108219 */ /* 0x000fc60000011610 */
[----:B------:R-:W-:Y:S01]  /*23b0*/  IMAD R2, R26, R2, R5 ;  /* 0x000000021a027224 */ /* 0x000fe200078e0205 */
[----:B------:R-:W-:Y:S02]  /*23c0*/  @!P0 SEL R3, R7, R16, !P3 ;  /* 0x0000001007038207 */ /* 0x000fe40005800000 */
[----:B------:R-:W-:-:S03]  /*23d0*/  IADD3 R16, PT, PT, -R5, RZ, RZ ;  /* 0x000000ff05107210 */ /* 0x000fc60007ffe1ff */
[--C-:B------:R-:W-:Y:S02]  /*23e0*/  @!P0 IMAD.IADD R6, R6, 0x1, -R3.reuse ;  /* 0x0000000106068824 */ /* 0x100fe400078e0a03 */
[----:B------:R-:W-:Y:S01]  /*23f0*/  @!P0 IMAD R3, R2, R19, R3 ;  /* 0x0000001302038224 */ /* 0x000fe200078e0203 */
[----:B------:R-:W-:Y:S01]  /*2400*/  IADD3 R2, PT, PT, -R7, RZ, RZ ;  /* 0x000000ff07027210 */ /* 0x000fe20007ffe1ff */
[----:B------:R-:W-:Y:S02]  /*2410*/  @!P0 IMAD R5, R26, R6, R7 ;  /* 0x000000061a058224 */ /* 0x000fe400078e0207 */
[----:B------:R-:W-:Y:S02]  /*2420*/  IMAD R11, R4, R16, R11 ;  /* 0x00000010040b7224 */ /* 0x000fe400078e020b */
[----:B------:R-:W-:Y:S02]  /*2430*/  @!P0 IMAD.MOV.U32 R7, RZ, RZ, R3 ;  /* 0x000000ffff078224 */ /* 0x000fe400078e0003 */
[----:B------:R-:W-:-:S02]  /*2440*/  IMAD R2, R18, R2, R13 ;  /* 0x0000000212027224 */ /* 0x000fc400078e020d */
[----:B------:R-:W-:Y:S02]  /*2450*/  IMAD R11, R5, R4, R11 ;  /* 0x00000004050b7224 */ /* 0x000fe400078e020b */
[----:B------:R-:W-:Y:S02]  /*2460*/  IMAD R13, R7, R18, R2 ;  /* 0x00000012070d7224 */ /* 0x000fe400078e0202 */
.L_x_37:
[----:B------:R-:W1:Y:S02]  /*2470*/  LDCU UR8, c[0x0][0xb30] ;  /* 0x00016600ff0877ac */ /* 0x000e640008000800 */
[----:B-1----:R-:W-:-:S09]  /*2480*/  UISETP.NE.AND UP0, UPT, UR8, 0x1, UPT ;  /* 0x000000010800788c */ /* 0x002fd2000bf05270 */
[----:B------:R-:W-:Y:S05]  /*2490*/  BRA.U UP0, `(.L_x_38) ;  /* 0x0000000100407547 */ /* 0x000fea000b800000 */
[----:B------:R-:W1:Y:S08]  /*24a0*/  LDC.64 R4, c[0x0][0xb10] ;  /* 0x0002c400ff047b82 */ /* 0x000e700000000a00 */
[----:B------:R-:W2:Y:S08]  /*24b0*/  LDC.64 R2, c[0x0][0xb18] ;  /* 0x0002c600ff027b82 */ /* 0x000eb00000000a00 */
[----:B------:R-:W3:Y:S08]  /*24c0*/  LDC R6, c[0x0][0xb20] ;  /* 0x0002c800ff067b82 */ /* 0x000ef00000000800 */
[----:B------:R-:W4:Y:S01]  /*24d0*/  LDC R16, c[0x0][0xb0c] ;  /* 0x0002c300ff107b82 */ /* 0x000f220000000800 */
[----:B-1----:R-:W-:-:S05]  /*24e0*/  IMAD.HI.U32 R4, R13, R4, RZ ;  /* 0x000000040d047227 */ /* 0x002fca00078e00ff */
[----:B------:R-:W-:Y:S01]  /*24f0*/  SHF.R.U32.HI R4, RZ, R5, R4 ;  /* 0x00000005ff047219 */ /* 0x000fe20000011604 */
[----:B--2---:R-:W-:Y:S01]  /*2500*/  IMAD.HI.U32 R3, R11, R3, RZ ;  /* 0x000000030b037227 */ /* 0x004fe200078e00ff */
[----:B------:R-:W-:-:S04]  /*2510*/  ISETP.NE.AND P0, PT, R2, 0x1, PT ;  /* 0x000000010200780c */ /* 0x000fc80003f05270 */
[----:B---3--:R-:W-:-:S04]  /*2520*/  SHF.R.U32.HI R6, RZ, R6, R3 ;  /* 0x00000006ff067219 */ /* 0x008fc80000011603 */
[----:B------:R-:W-:Y:S02]  /*2530*/  SEL R3, R11, R6, !P0 ;  /* 0x000000060b037207 */ /* 0x000fe40004000000 */
[----:B----4-:R-:W-:-:S04]  /*2540*/  ISETP.NE.AND P1, PT, R16, 0x1, PT ;  /* 0x000000011000780c */ /* 0x010fc80003f25270 */
[----:B------:R-:W-:-:S05]  /*2550*/  SEL R4, R13, R4, !P1 ;  /* 0x000000040d047207 */ /* 0x000fca0004800000 */
[----:B------:R-:W-:Y:S02]  /*2560*/  IMAD.IADD R5, R3, 0x1, -R4 ;  /* 0x0000000103057824 */ /* 0x000fe400078e0a04 */
[----:B------:R-:W-:Y:S02]  /*2570*/  IMAD.IADD R3, R4, 0x1, -R3 ;  /* 0x0000000104037824 */ /* 0x000fe400078e0a03 */
[----:B------:R-:W-:Y:S02]  /*2580*/  IMAD R13, R5, R16, R13 ;  /* 0x00000010050d7224 */ /* 0x000fe400078e020d */
[----:B------:R-:W-:-:S07]  /*2590*/  IMAD R11, R3, R2, R11 ;  /* 0x00000002030b7224 */ /* 0x000fce00078e020b */
.L_x_38:
[----:B------:R-:W-:Y:S01]  /*25a0*/  VIADD R14, R14, 0x1 ;  /* 0x000000010e0e7836 */ /* 0x000fe20000000000 */
[----:B------:R-:W-:Y:S01]  /*25b0*/  PLOP3.LUT P1, PT, PT, PT, PT, 0x80, 0x8 ;  /* 0x000000000008781c */ /* 0x000fe20003f2f070 */
[----:B------:R-:W-:Y:S02]  /*25c0*/  IMAD.IADD R21, R13, 0x1, R68 ;  /* 0x000000010d157824 */ /* 0x000fe400078e0244 */
[----:B------:R-:W-:Y:S01]  /*25d0*/  IMAD.IADD R20, R11, 0x1, R66 ;  /* 0x000000010b147824 */ /* 0x000fe200078e0242 */
[----:B------:R-:W-:-:S04]  /*25e0*/  ISETP.NE.AND P0, PT, R14, 0x2, PT ;  /* 0x000000020e00780c */ /* 0x000fc80003f05270 */
[----:B------:R-:W-:Y:S02]  /*25f0*/  SEL R3, RZ, 0x1, P0 ;  /* 0x00000001ff037807 */ /* 0x000fe40000000000 */
[----:B------:R-:W-:Y:S02]  /*2600*/  SEL R14, R14, RZ, P0 ;  /* 0x000000ff0e0e7207 */ /* 0x000fe40000000000 */
[----:B------:R-:W-:Y:S01]  /*2610*/  LOP3.LUT R12, R12, R3, RZ, 0x3c, !PT ;  /* 0x000000030c0c7212 */ /* 0x000fe200078e3cff */
[----:B------:R-:W-:Y:S06]  /*2620*/  @P2 BRA `(.L_x_39) ;  /* 0xffffffec00c02947 */ /* 0x000fec000383ffff */
[----:B------:R-:W-:Y:S01]  /*2630*/  UIADD3 UR4, UPT, UPT, UR4, 0x18, URZ ;  /* 0x0000001804047890 */ /* 0x000fe2000fffe0ff */
[----:B------:R-:W-:-:S03]  /*2640*/  SHF.L.U32 R3, R15, 0x1f, RZ ;  /* 0x0000001f0f037819 */ /* 0x000fc600000006ff */
[----:B------:R-:W-:-:S09]  /*2650*/  ULEA UR5, UR6, UR4, 0x3 ;  /* 0x0000000406057291 */ /* 0x000fd2000f8e18ff */
[----:B------:R-:W1:Y:S02]  /*2660*/  SYNCS.PHASECHK.TRANS64.TRYWAIT P0, [UR5], R3 ;  /* 0x00000003ff0075a7 */ /* 0x000e640008001105 */
[----:B-1----:R-:W-:Y:S05]  /*2670*/  @!P0 BRA `(.L_x_40) ;  /* 0x0000008c00348947 */ /* 0x002fea0003800000 */
.L_x_175:
[----:B------:R-:W-:-:S04]  /*2680*/  UIADD3 UR6, UPT, UPT, UR6, 0x1, URZ ;  /* 0x0000000106067890 */ /* 0x000fc8000fffe0ff */
[----:B------:R-:W-:-:S04]  /*2690*/  UISETP.NE.AND UP0, UPT, UR6, 0x3, UPT ;  /* 0x000000030600788c */ /* 0x000fc8000bf05270 */
[----:B------:R-:W-:Y:S02]  /*26a0*/  USEL UR7, URZ, 0x1, UP0 ;  /* 0x00000001ff077887 */ /* 0x000fe40008000000 */
[----:B------:R-:W-:-:S04]  /*26b0*/  USEL UR6, UR6, URZ, UP0 ;  /* 0x000000ff06067287 */ /* 0x000fc80008000000 */
[----:B------:R-:W-:Y:S01]  /*26c0*/  ULEA UR5, UR6, UR4, 0x3 ;  /* 0x0000000406057291 */ /* 0x000fe2000f8e18ff */
[----:B------:R-:W-:-:S04]  /*26d0*/  LOP3.LUT R15, R15, UR7, RZ, 0x3c, !PT ;  /* 0x000000070f0f7c12 */ /* 0x000fc8000f8e3cff */
[----:B-1----:R-:W-:-:S04]  /*26e0*/  SHF.L.U32 R3, R15, 0x1f, RZ ;  /* 0x0000001f0f037819 */ /* 0x002fc800000006ff */
[----:B------:R-:W1:Y:S02]  /*26f0*/  SYNCS.PHASECHK.TRANS64.TRYWAIT P0, [UR5], R3 ;  /* 0x00000003ff0075a7 */ /* 0x000e640008001105 */
[----:B-1----:R-:W-:Y:S05]  /*2700*/  @!P0 BRA `(.L_x_41) ;  /* 0x0000008c00288947 */ /* 0x002fea0003800000 */
.L_x_177:
[----:B------:R-:W-:-:S04]  /*2710*/  UIADD3 UR6, UPT, UPT, UR6, 0x1, URZ ;  /* 0x0000000106067890 */ /* 0x000fc8000fffe0ff */
[----:B------:R-:W-:-:S04]  /*2720*/  UISETP.NE.AND UP0, UPT, UR6, 0x3, UPT ;  /* 0x000000030600788c */ /* 0x000fc8000bf05270 */
[----:B------:R-:W-:Y:S02]  /*2730*/  USEL UR5, URZ, 0x1, UP0 ;  /* 0x00000001ff057887 */ /* 0x000fe40008000000 */
[----:B------:R-:W-:-:S04]  /*2740*/  USEL UR6, UR6, URZ, UP0 ;  /* 0x000000ff06067287 */ /* 0x000fc80008000000 */
[----:B------:R-:W-:Y:S01]  /*2750*/  ULEA UR6, UR6, UR4, 0x3 ;  /* 0x0000000406067291 */ /* 0x000fe2000f8e18ff */
[----:B-1----:R-:W-:-:S04]  /*2760*/  LOP3.LUT R3, R15, UR5, RZ, 0x3c, !PT ;  /* 0x000000050f037c12 */ /* 0x002fc8000f8e3cff */
[----:B------:R-:W-:Y:S01]  /*2770*/  SHF.L.U32 R3, R3, 0x1f, RZ ;  /* 0x0000001f03037819 */ /* 0x000fe200000006ff */
[----:B----4-:R-:W-:-:S07]  /*2780*/  IMAD.U32 R0, RZ, RZ, UR6 ;  /* 0x00000006ff007e24 */ /* 0x010fce000f8e00ff */
.L_x_42:
[----:B-1----:R1:W2:Y:S02]  /*2790*/  SYNCS.PHASECHK.TRANS64.TRYWAIT P0, [R0+URZ], R3 ;  /* 0x00000003000075a7 */ /* 0x0022a400080011ff */
[----:B--2---:R-:W-:Y:S05]  /*27a0*/  @!P0 NANOSLEEP.SYNCS 0x989680 ;  /* 0x009896800000895d */ /* 0x004fea0003900000 */
[----:B------:R-:W2:Y:S02]  /*27b0*/  @!P0 SYNCS.PHASECHK.TRANS64 P0, [R0+URZ], R3 ;  /* 0x00000003000085a7 */ /* 0x000ea400080010ff */
[----:B--2---:R-:W-:Y:S05]  /*27c0*/  @P0 EXIT ;  /* 0x000000000000094d */ /* 0x004fea0003800000 */
[----:B------:R-:W-:Y:S05]  /*27d0*/  BRA `(.L_x_42) ;  /* 0xfffffffc00ec7947 */ /* 0x000fea000383ffff */
.L_x_17:
[----:B------:R-:W-:-:S04]  /*27e0*/  UISETP.NE.AND UP1, UPT, UR37, URZ, UPT ;  /* 0x000000ff2500728c */ /* 0x000fc8000bf25270 */
[----:B------:R-:W-:-:S09]  /*27f0*/  UISETP.NE.OR UP1, UPT, UR8, 0x1, UP1 ;  /* 0x000000010800788c */ /* 0x000fd20008f25670 */
[----:B------:R-:W-:Y:S05]  /*2800*/  BRA.U UP1, `(.L_x_43) ;  /* 0x0000000501487547 */ /* 0x000fea000b800000 */
[----:B------:R-:W-:Y:S01]  /*2810*/  ISETP.NE.AND P2, PT, R2, RZ, PT ;  /* 0x000000ff0200720c */ /* 0x000fe20003f45270 */
[----:B------:R-:W-:Y:S01]  /*2820*/  IMAD.MOV.U32 R12, RZ, RZ, 0x1 ;  /* 0x00000001ff0c7424 */ /* 0x000fe200078e00ff */
[----:B------:R-:W-:Y:S02]  /*2830*/  CS2R R10, SRZ ;  /* 0x00000000000a7805 */ /* 0x000fe4000001ff00 */
[----:B------:R-:W-:Y:S01]  /*2840*/  CS2R R8, SRZ ;  /* 0x0000000000087805 */ /* 0x000fe2000001ff00 */
[----:B------:R-:W-:Y:S01]  /*2850*/  UMOV UR4, 0x400 ;  /* 0x0000040000047882 */ /* 0x000fe20000000000 */
[----:B------:R-:W-:Y:S01]  /*2860*/  UMOV UR6, URZ ;  /* 0x000000ff00067c82 */ /* 0x000fe20008000000 */
[----:B------:R-:W-:-:S12]  /*2870*/  ULEA UR37, UR37, UR4, 0x18 ;  /* 0x0000000425257291 */ /* 0x000fd8000f8ec0ff */
.L_x_47:
[----:B------:R-:W-:Y:S02]  /*2880*/  LEA R0, R8, UR37, 0x3 ;  /* 0x0000002508007c11 */ /* 0x000fe4000f8e18ff */
[----:B------:R-:W-:-:S03]  /*2890*/  SHF.L.U32 R5, R9, 0x1f, RZ ;  /* 0x0000001f09057819 */ /* 0x000fc600000006ff */
[----:B------:R-:W-:Y:S01]  /*28a0*/  VIADD R4, R0, 0xf0 ;  /* 0x000000f000047836 */ /* 0x000fe20000000000 */
[----:B------:R-:W1:Y:S02]  /*28b0*/  SYNCS.PHASECHK.TRANS64.TRYWAIT P0, [R0+URZ+0xe0], R5 ;  /* 0x0000e005000075a7 */ /* 0x000e6400080011ff */
[----:B-1----:R-:W-:Y:S05]  /*28c0*/  @!P0 BRA `(.L_x_44) ;  /* 0x0000008800d08947 */ /* 0x002fea0003800000 */
.L_x_178:
[----:B------:R-:W-:Y:S01]  /*28d0*/  ULEA UR5, UR6, UR37, 0x3 ;  /* 0x0000002506057291 */ /* 0x000fe2000f8e18ff */
[----:B------:R-:W-:Y:S02]  /*28e0*/  PRMT R4, RZ, 0x654, R4 ;  /* 0x00000654ff047816 */ /* 0x000fe40000000004 */
[----:B-1----:R-:W-:Y:S01]  /*28f0*/  SHF.L.U32 R5, R12, 0x1f, RZ ;  /* 0x0000001f0c057819 */ /* 0x002fe200000006ff */
[----:B------:R-:W-:Y:S01]  /*2900*/  UIADD3 UR4, UPT, UPT, UR5, 0x80, URZ ;  /* 0x0000008005047890 */ /* 0x000fe2000fffe0ff */
[----:B------:R1:W-:Y:S05]  /*2910*/  SYNCS.ARRIVE.TRANS64.RED.A1T0 RZ, [R4+URZ], RZ ;  /* 0x000000ff04ff79a7 */ /* 0x0003ea00081004ff */
[----:B------:R-:W-:Y:S01]  /*2920*/  IMAD.U32 R7, RZ, RZ, UR4 ;  /* 0x00000004ff077e24 */ /* 0x000fe2000f8e00ff */
[----:B------:R-:W2:Y:S04]  /*2930*/  SYNCS.PHASECHK.TRANS64.TRYWAIT P0, [UR5+0x90], R5 ;  /* 0x00009005ff0075a7 */ /* 0x000ea80008001105 */
[----:B------:R-:W-:Y:S01]  /*2940*/  PRMT R6, R2, 0x654, R7 ;  /* 0x0000065402067816 */ /* 0x000fe20000000007 */
[----:B-1----:R-:W-:Y:S01]  /*2950*/  @!P2 IMAD.MOV.U32 R4, RZ, RZ, 0x10 ;  /* 0x00000010ff04a424 */ /* 0x002fe200078e00ff */
[----:B--2---:R-:W-:Y:S06]  /*2960*/  @!P0 BRA `(.L_x_45) ;  /* 0x0000008800bc8947 */ /* 0x004fec0003800000 */
.L_x_180:
[----:B------:R-:W-:Y:S01]  /*2970*/  ULEA UR4, UR6, UR37, 0x4 ;  /* 0x0000002506047291 */ /* 0x000fe2000f8e20ff */
[----:B------:R-:W-:Y:S01]  /*2980*/  SEL R3, R6, R3, !P2 ;  /* 0x0000000306037207 */ /* 0x000fe20005000000 */
[----:B------:R-:W-:Y:S01]  /*2990*/  UIADD3 UR5, UPT, UPT, UR5, 0x80, URZ ;  /* 0x0000008005057890 */ /* 0x000fe2000fffe0ff */
[----:B-1----:R-:W-:Y:S01]  /*29a0*/  LEA R0, R11, UR37, 0x3 ;  /* 0x000000250b007c11 */ /* 0x002fe2000f8e18ff */
[----:B------:R-:W-:Y:S01]  /*29b0*/  UIADD3 UR4, UPT, UPT, UR4, 0x110, URZ ;  /* 0x0000011004047890 */ /* 0x000fe2000fffe0ff */
[----:B------:R-:W-:Y:S01]  /*29c0*/  SHF.L.U32 R5, R10, 0x1f, RZ ;  /* 0x0000001f0a057819 */ /* 0x000fe200000006ff */
[----:B------:R1:W-:Y:S01]  /*29d0*/  @!P2 SYNCS.ARRIVE.TRANS64.RED RZ, [R3+URZ], R4 ;  /* 0x0000000403ffa9a7 */ /* 0x0003e200080004ff */
[----:B------:R-:W-:Y:S01]  /*29e0*/  UIADD3 UR6, UPT, UPT, UR6, 0x1, URZ ;  /* 0x0000000106067890 */ /* 0x000fe2000fffe0ff */
[----:B------:R-:W-:-:S03]  /*29f0*/  VIADD R8, R8, 0x1 ;  /* 0x0000000108087836 */ /* 0x000fc60000000000 */
[----:B------:R-:W-:Y:S02]  /*2a00*/  UISETP.NE.AND UP0, UPT, UR6, 0x2, UPT ;  /* 0x000000020600788c */ /* 0x000fe4000bf05270 */
[----:B------:R-:W-:Y:S06]  /*2a10*/  UGETNEXTWORKID.BROADCAST [UR4], [UR5] ;  /* 0x00000000040073ca */ /* 0x000fec0008000100 */
[----:B------:R-:W-:Y:S01]  /*2a20*/  USEL UR4, URZ, 0x1, UP0 ;  /* 0x00000001ff047887 */ /* 0x000fe20008000000 */
[----:B------:R-:W-:Y:S01]  /*2a30*/  ISETP.NE.AND P0, PT, R8, 0x2, PT ;  /* 0x000000020800780c */ /* 0x000fe20003f05270 */
[----:B------:R-:W-:Y:S01]  /*2a40*/  USEL UR6, UR6, URZ, UP0 ;  /* 0x000000ff06067287 */ /* 0x000fe20008000000 */
[----:B------:R-:W2:Y:S03]  /*2a50*/  SYNCS.PHASECHK.TRANS64.TRYWAIT P1, [R0+URZ+0x80], R5 ;  /* 0x00008005000075a7 */ /* 0x000ea600080211ff */
[----:B------:R-:W-:Y:S01]  /*2a60*/  LOP3.LUT R12, R12, UR4, RZ, 0x3c, !PT ;  /* 0x000000040c0c7c12 */ /* 0x000fe2000f8e3cff */
[----:B-12---:R-:W-:Y:S07]  /*2a70*/  @!P1 BRA `(.L_x_46) ;  /* 0x0000008800909947 */ /* 0x006fee0003800000 */
.L_x_181:
[C---:B------:R-:W-:Y:S01]  /*2a80*/  LEA R4, R11.reuse, UR37, 0x4 ;  /* 0x000000250b047c11 */ /* 0x040fe2000f8e20ff */
[----:B-1----:R-:W-:Y:S01]  /*2a90*/  VIADD R0, R0, 0x90 ;  /* 0x0000009000007836 */ /* 0x002fe20000000000 */
[----:B------:R-:W-:Y:S01]  /*2aa0*/  SEL R8, R8, RZ, P0 ;  /* 0x000000ff08087207 */ /* 0x000fe20000000000 */
[----:B------:R-:W-:-:S03]  /*2ab0*/  VIADD R11, R11, 0x1 ;  /* 0x000000010b0b7836 */ /* 0x000fc60000000000 */
[----:B------:R-:W1:Y:S01]  /*2ac0*/  LDS.128 R4, [R4+0x110] ;  /* 0x0001100004047984 */ /* 0x000e620000000c00 */
[----:B------:R-:W-:Y:S02]  /*2ad0*/  PRMT R0, RZ, 0x654, R0 ;  /* 0x00000654ff007816 */ /* 0x000fe40000000000 */
[C---:B------:R-:W-:Y:S01]  /*2ae0*/  ISETP.NE.AND P1, PT, R11.reuse, 0x2, PT ;  /* 0x000000020b00780c */ /* 0x040fe20003f25270 */
[----:B------:R-:W-:Y:S01]  /*2af0*/  @!PT LDS RZ, [RZ] ;  /* 0x00000000fffff984 */ /* 0x000fe20000000800 */
[----:B------:R-:W-:Y:S01]  /*2b00*/  @!PT LDS RZ, [RZ] ;  /* 0x00000000fffff984 */ /* 0x000fe20000000800 */
[----:B------:R-:W-:Y:S01]  /*2b10*/  @!PT LDS RZ, [RZ] ;  /* 0x00000000fffff984 */ /* 0x000fe20000000800 */
[----:B------:R-:W-:Y:S01]  /*2b20*/  @!PT LDS RZ, [RZ] ;  /* 0x00000000fffff984 */ /* 0x000fe20000000800 */
[----:B------:R2:W-:Y:S06]  /*2b30*/  MEMBAR.ALL.CTA ;  /* 0x0000000000007992 */ /* 0x0005ec0000008000 */
[----:B--2---:R-:W2:Y:S01]  /*2b40*/  FENCE.VIEW.ASYNC.S ;  /* 0x00000000000073c6 */ /* 0x004ea20000000000 */
[----:B------:R-:W-:Y:S01]  /*2b50*/  SEL R11, R11, RZ, P1 ;  /* 0x000000ff0b0b7207 */ /* 0x000fe20000800000 */
[----:B--2---:R2:W-:Y:S01]  /*2b60*/  SYNCS.ARRIVE.TRANS64.RED.A1T0 RZ, [R0+URZ], RZ ;  /* 0x000000ff00ff79a7 */ /* 0x0045e200081004ff */
[----:B-1----:R-:W-:-:S02]  /*2b70*/  LOP3.LUT P3, RZ, R6, 0x1, RZ, 0xc0, !PT ;  /* 0x0000000106ff7812 */ /* 0x002fc4000786c0ff */
[----:B------:R-:W-:-:S04]  /*2b80*/  SEL R5, RZ, 0x1, P1 ;  /* 0x00000001ff057807 */ /* 0x000fc80000800000 */
[----:B------:R-:W-:Y:S02]  /*2b90*/  LOP3.LUT R10, R10, R5, RZ, 0x3c, !PT ;  /* 0x000000050a0a7212 */ /* 0x000fe400078e3cff */
[----:B--2---:R-:W-:-:S04]  /*2ba0*/  SEL R0, RZ, 0x1, P0 ;  /* 0x00000001ff007807 */ /* 0x004fc80000000000 */
[----:B------:R-:W-:Y:S01]  /*2bb0*/  LOP3.LUT R9, R9, R0, RZ, 0x3c, !PT ;  /* 0x0000000009097212 */ /* 0x000fe200078e3cff */
[----:B------:R-:W-:Y:S06]  /*2bc0*/  @P3 BRA `(.L_x_47) ;  /* 0xfffffffc002c3947 */ /* 0x000fec000383ffff */
[----:B------:R-:W-:Y:S01]  /*2bd0*/  ULEA UR5, UR6, UR37, 0x3 ;  /* 0x0000002506057291 */ /* 0x000fe2000f8e18ff */
[----:B------:R-:W-:-:S08]  /*2be0*/  SHF.L.U32 R3, R12, 0x1f, RZ ;  /* 0x0000001f0c037819 */ /* 0x000fd000000006ff */
[----:B------:R-:W1:Y:S02]  /*2bf0*/  SYNCS.PHASECHK.TRANS64 P0, [UR5+0x90], R3 ;  /* 0x00009003ff0075a7 */ /* 0x000e640008001005 */
[----:B-1----:R-:W-:Y:S05]  /*2c00*/  @P0 BRA `(.L_x_48) ;  /* 0x0000000000080947 */ /* 0x002fea0003800000 */
[----:B------:R-:W1:Y:S02]  /*2c10*/  SYNCS.PHASECHK.TRANS64.TRYWAIT P0, [UR5+0x90], R3 ;  /* 0x00009003ff0075a7 */ /* 0x000e640008001105 */
[----:B-1----:R-:W-:Y:S05]  /*2c20*/  @!P0 BRA `(.L_x_49) ;  /* 0x0000008800388947 */ /* 0x002fea0003800000 */
.L_x_48:
[----:B------:R-:W-:-:S04]  /*2c30*/  UIADD3 UR4, UPT, UPT, UR6, 0x1, URZ ;  /* 0x0000000106047890 */ /* 0x000fc8000fffe0ff */
[----:B------:R-:W-:-:S04]  /*2c40*/  UISETP.NE.AND UP0, UPT, UR4, 0x2, UPT ;  /* 0x000000020400788c */ /* 0x000fc8000bf05270 */
[----:B------:R-:W-:Y:S02]  /*2c50*/  USEL UR7, URZ, 0x1, UP0 ;  /* 0x00000001ff077887 */ /* 0x000fe40008000000 */
[----:B------:R-:W-:-:S04]  /*2c60*/  USEL UR4, UR4, URZ, UP0 ;  /* 0x000000ff04047287 */ /* 0x000fc80008000000 */
[----:B------:R-:W-:Y:S01]  /*2c70*/  ULEA UR4, UR4, UR37, 0x3 ;  /* 0x0000002504047291 */ /* 0x000fe2000f8e18ff */
[----:B-1----:R-:W-:-:S04]  /*2c80*/  LOP3.LUT R3, R12, UR7, RZ, 0x3c, !PT ;  /* 0x000000070c037c12 */ /* 0x002fc8000f8e3cff */
[----:B------:R-:W-:-:S04]  /*2c90*/  SHF.L.U32 R0, R3, 0x1f, RZ ;  /* 0x0000001f03007819 */ /* 0x000fc800000006ff */
[----:B------:R-:W1:Y:S02]  /*2ca0*/  SYNCS.PHASECHK.TRANS64 P0, [UR4+0x90], R0 ;  /* 0x00009000ff0075a7 */ /* 0x000e640008001004 */
[----:B-1----:R-:W-:Y:S05]  /*2cb0*/  @P0 EXIT ;  /* 0x000000000000094d */ /* 0x002fea0003800000 */
[----:B------:R-:W-:Y:S02]  /*2cc0*/  SHF.L.U32 R3, R3, 0x1f, RZ ;  /* 0x0000001f03037819 */ /* 0x000fe400000006ff */
[----:B------:R-:W-:-:S07]  /*2cd0*/  MOV R0, UR4 ;  /* 0x0000000400007c02 */ /* 0x000fce0008000f00 */
.L_x_50:
[----:B-1----:R1:W2:Y:S02]  /*2ce0*/  SYNCS.PHASECHK.TRANS64.TRYWAIT P0, [R0+URZ+0x90], R3 ;  /* 0x00009003000075a7 */ /* 0x0022a400080011ff */
[----:B--2---:R-:W-:Y:S05]  /*2cf0*/  @!P0 NANOSLEEP.SYNCS 0x989680 ;  /* 0x009896800000895d */ /* 0x004fea0003900000 */
[----:B------:R-:W2:Y:S02]  /*2d00*/  @!P0 SYNCS.PHASECHK.TRANS64 P0, [R0+URZ+0x90], R3 ;  /* 0x00009003000085a7 */ /* 0x000ea400080010ff */
[----:B--2---:R-:W-:Y:S05]  /*2d10*/  @P0 EXIT ;  /* 0x000000000000094d */ /* 0x004fea0003800000 */
[----:B------:R-:W-:Y:S05]  /*2d20*/  BRA `(.L_x_50) ;  /* 0xfffffffc00ec7947 */ /* 0x000fea000383ffff */
.L_x_43:
[----:B------:R-:W-:-:S09]  /*2d30*/  UISETP.NE.AND UP1, UPT, UR8, URZ, UPT ;  /* 0x000000ff0800728c */ /* 0x000fd2000bf25270 */
[----:B------:R-:W-:Y:S05]  /*2d40*/  BRA.U UP1, `(.L_x_51) ;  /* 0x0000001101247547 */ /* 0x000fea000b800000 */
[----:B------:R-:W-:Y:S01]  /*2d50*/  UMOV UR4, 0x40 ;  /* 0x0000004000047882 */ /* 0x000fe20000000000 */
[----:B------:R-:W-:Y:S01]  /*2d60*/  NOP ;  /* 0x0000000000007918 */ /* 0x000fe20000000000 */
[----:B------:R-:W-:Y:S01]  /*2d70*/  ULEA UR4, UR37, UR4, 0x18 ;  /* 0x0000000425047291 */ /* 0x000fe2000f8ec0ff */
[----:B------:R-:W-:Y:S02]  /*2d80*/  UMOV UR5, 0x400 ;  /* 0x0000040000057882 */ /* 0x000fe40000000000 */
[----:B------:R-:W-:-:S06]  /*2d90*/  ULEA UR37, UR37, UR5, 0x18 ;  /* 0x0000000525257291 */ /* 0x000fcc000f8ec0ff */
[----:B------:R-:W1:Y:S02]  /*2da0*/  LDS.U8 R0, [UR4+0x1c] ;  /* 0x00001c04ff007984 */ /* 0x000e640008000000 */
[----:B-1----:R-:W-:-:S13]  /*2db0*/  ISETP.NE.AND P0, PT, R0, RZ, PT ;  /* 0x000000ff0000720c */ /* 0x002fda0003f05270 */
[----:B------:R-:W-:Y:S05]  /*2dc0*/  @P0 BRA `(.L_x_52) ;  /* 0x0000000000580947 */ /* 0x000fea0003800000 */
[----:B------:R-:W-:-:S13]  /*2dd0*/  ELECT P0, URZ, PT ;  /* 0x0000000000ff782f */ /* 0x000fda0003800000 */
[----:B------:R-:W-:Y:S05]  /*2de0*/  @!P0 BRA `(.L_x_53) ;  /* 0x0000000000608947 */ /* 0x000fea0003800000 */
[----:B------:R-:W-:Y:S01]  /*2df0*/  UMOV UR5, 0x10 ;  /* 0x0000001000057882 */ /* 0x000fe20000000000 */
[----:B------:R-:W-:Y:S01]  /*2e00*/  HFMA2 R0, -RZ, RZ, 0, 5.9604644775390625e-08 ;  /* 0x00000001ff007431 */ /* 0x000fe200000001ff */
[----:B------:R-:W-:-:S03]  /*2e10*/  MOV R2, 0xffff ;  /* 0x0000ffff00027802 */ /* 0x000fc60000000f00 */
[----:B------:R-:W-:Y:S04]  /*2e20*/  DEPBAR.LE SB1, 0x36 ;  /* 0x00009d800000791a */ /* 0x000fe80000000000 */
[----:B------:R-:W1:Y:S02]  /*2e30*/  UTCATOMSWS.FIND_AND_SET.ALIGN UP0, UR5, UR5 ;  /* 0x00000005000575e3 */ /* 0x000e640008000800 */
[----:B-1----:R-:W-:Y:S01]  /*2e40*/  MOV R3, UR5 ;  /* 0x0000000500037c02 */ /* 0x002fe20008000f00 */
[----:B------:R-:W-:Y:S06]  /*2e50*/  BRA.U UP0, `(.L_x_54) ;  /* 0x0000000100187547 */ /* 0x000fec000b800000 */
.L_x_55:
[----:B------:R-:W-:Y:S05]  /*2e60*/  NANOSLEEP 0x64 ;  /* 0x000000640000795d */ /* 0x000fea0003800000 */
[----:B------:R-:W-:-:S05]  /*2e70*/  UMOV UR5, 0x10 ;  /* 0x0000001000057882 */ /* 0x000fca0000000000 */
[----:B------:R-:W-:Y:S04]  /*2e80*/  DEPBAR.LE SB1, 0x36 ;  /* 0x00009d800000791a */ /* 0x000fe80000000000 */
[----:B------:R-:W1:Y:S02]  /*2e90*/  UTCATOMSWS.FIND_AND_SET.ALIGN UP0, UR5, UR5 ;  /* 0x00000005000575e3 */ /* 0x000e640008000800 */
[----:B-1----:R-:W-:Y:S01]  /*2ea0*/  MOV R3, UR5 ;  /* 0x0000000500037c02 */ /* 0x002fe20008000f00 */
[----:B------:R-:W-:Y:S05]  /*2eb0*/  BRA.U !UP0, `(.L_x_55) ;  /* 0xfffffffd08e87547 */ /* 0x000fea000b83ffff */
.L_x_54:
[-C--:B------:R-:W-:Y:S02]  /*2ec0*/  SHF.L.U32 R2, R2, R3.reuse, RZ ;  /* 0x0000000302027219 */ /* 0x080fe400000006ff */
[----:B------:R-:W-:Y:S01]  /*2ed0*/  SHF.L.U32 R0, R0, R3, RZ ;  /* 0x0000000300007219 */ /* 0x000fe200000006ff */
[----:B------:R-:W-:Y:S02]  /*2ee0*/  IMAD.SHL.U32 R3, R3, 0x20, RZ ;  /* 0x0000002003037824 */ /* 0x000fe400078e00ff */
[----:B------:R1:W-:Y:S04]  /*2ef0*/  ATOMS.OR RZ, [UR4+0x14], R2 ;  /* 0x00001402ffff798c */ /* 0x0003e8000b000004 */
[----:B------:R1:W-:Y:S04]  /*2f00*/  ATOMS.OR RZ, [UR4+0x18], R0 ;  /* 0x00001800ffff798c */ /* 0x0003e8000b000004 */
[----:B------:R1:W-:Y:S01]  /*2f10*/  STS [UR37+0x130], R3 ;  /* 0x00013003ff007988 */ /* 0x0003e20008000825 */
[----:B------:R-:W-:Y:S05]  /*2f20*/  BRA `(.L_x_53) ;  /* 0x0000000000107947 */ /* 0x000fea0003800000 */
.L_x_52:
[----:B------:R-:W-:Y:S02]  /*2f30*/  MOV R0, 0xffffffff ;  /* 0xffffffff00007802 */ /* 0x000fe40000000f00 */
[----:B------:R-:W-:-:S03]  /*2f40*/  MOV R2, 0x2f70 ;  /* 0x00002f7000027802 */ /* 0x000fc60000000f00 */
[----:B------:R1:W-:Y:S04]  /*2f50*/  STS [UR37+0x130], R0 ;  /* 0x00013000ff007988 */ /* 0x0003e80008000825 */
[----:B-1-3-5:R-:W-:Y:S05]  /*2f60*/  CALL.REL.NOINC `($__internal_1_$__cuda_sm10x_tcgen05_guardrail_trap_phase_invalid_during_alloc) ;  /* 0x0000009000307944 */ /* 0x02afea0003c00000 */
.L_x_53:
[----:B------:R-:W-:Y:S05]  /*2f70*/  WARPSYNC.ALL ;  /* 0x0000000000007948 */ /* 0x000fea0003800000 */
[----:B------:R-:W2:Y:S01]  /*2f80*/  S2UR UR5, SR_CgaCtaId ;  /* 0x00000000000579c3 */ /* 0x000ea20000008800 */
[----:B------:R-:W-:Y:S01]  /*2f90*/  UMOV UR4, 0x400 ;  /* 0x0000040000047882 */ /* 0x000fe20000000000 */
[----:B------:R-:W-:-:S06]  /*2fa0*/  NOP ;  /* 0x0000000000007918 */ /* 0x000fcc0000000000 */
[----:B------:R-:W-:Y:S06]  /*2fb0*/  BAR.ARV 0x6, 0xa0 ;  /* 0x0182800000007b1d */ /* 0x000fec0000002000 */
[----:B------:R-:W4:Y:S01]  /*2fc0*/  LDCU UR7, c[0x0][0x38c] ;  /* 0x00007180ff0777ac */ /* 0x000f220008000800 */
[----:B------:R-:W-:Y:S01]  /*2fd0*/  IMAD.MOV.U32 R11, RZ, RZ, 0x1 ;  /* 0x00000001ff0b7424 */ /* 0x000fe200078e00ff */
[----:B------:R-:W-:Y:S01]  /*2fe0*/  CS2R R8, SRZ ;  /* 0x0000000000087805 */ /* 0x000fe2000001ff00 */
[----:B------:R-:W-:Y:S01]  /*2ff0*/  IMAD.MOV.U32 R10, RZ, RZ, RZ ;  /* 0x000000ffff0a7224 */ /* 0x000fe200078e00ff */
[----:B------:R-:W3:Y:S01]  /*3000*/  LDCU UR6, c[0x0][0x38c] ;  /* 0x00007180ff0677ac */ /* 0x000ee20008000800 */
[----:B------:R-:W-:Y:S01]  /*3010*/  UMOV UR15, URZ ;  /* 0x000000ff000f7c82 */ /* 0x000fe20008000000 */
[----:B------:R-:W-:Y:S01]  /*3020*/  UMOV UR14, URZ ;  /* 0x000000ff000e7c82 */ /* 0x000fe20008000000 */
[----:B--2---:R-:W-:Y:S01]  /*3030*/  ULEA UR5, UR5, UR4, 0x18 ;  /* 0x0000000405057291 */ /* 0x004fe2000f8ec0ff */
[----:B------:R-:W-:Y:S01]  /*3040*/  UMOV UR32, 0x0 ;  /* 0x0000000000207882 */ /* 0x000fe20000000000 */
[----:B------:R-:W-:-:S02]  /*3050*/  UMOV UR33, 0x8210910 ;  /* 0x0821091000217882 */ /* 0x000fc40000000000 */
[----:B------:R-:W-:Y:S02]  /*3060*/  UIADD3 UR9, UPT, UPT, UR5, 0x8400, URZ ;  /* 0x0000840005097890 */ /* 0x000fe4000fffe0ff */
[----:B------:R-:W-:Y:S02]  /*3070*/  UIADD3 UR10, UPT, UPT, UR5, 0x20400, URZ ;  /* 0x00020400050a7890 */ /* 0x000fe4000fffe0ff */
[----:B----4-:R-:W-:Y:S01]  /*3080*/  UIADD3 UR7, UPT, UPT, UR7, 0x3f, URZ ;  /* 0x0000003f07077890 */ /* 0x010fe2000fffe0ff */
[----:B-1----:R-:W1:Y:S01]  /*3090*/  LDS R0, [UR5+0x130] ;  /* 0x00013005ff007984 */ /* 0x002e620008000800 */
[----:B------:R-:W-:Y:S02]  /*30a0*/  USHF.R.U32.HI UR9, URZ, 0x4, UR9 ;  /* 0x00000004ff097899 */ /* 0x000fe40008011609 */
[----:B------:R-:W-:Y:S02]  /*30b0*/  USHF.R.S32.HI UR4, URZ, 0x1f, UR7 ;  /* 0x0000001fff047899 */ /* 0x000fe40008011407 */
[----:B------:R-:W-:-:S02]  /*30c0*/  USHF.R.U32.HI UR10, URZ, 0x4, UR10 ;  /* 0x00000004ff0a7899 */ /* 0x000fc4000801160a */
[----:B------:R-:W-:Y:S02]  /*30d0*/  ULEA.HI UR4, UR4, UR7, URZ, 0x6 ;  /* 0x0000000704047291 */ /* 0x000fe4000f8f30ff */
[----:B------:R-:W-:Y:S02]  /*30e0*/  ULOP3.LUT UR9, UR9, 0x3fff, URZ, 0xc0, !UPT ;  /* 0x00003fff09097892 */ /* 0x000fe4000f8ec0ff */
[----:B------:R-:W-:Y:S02]  /*30f0*/  USHF.R.S32.HI UR4, URZ, 0x6, UR4 ;  /* 0x00000006ff047899 */ /* 0x000fe40008011404 */
[----:B------:R-:W-:Y:S02]  /*3100*/  ULOP3.LUT UR10, UR10, 0x3fff, URZ, 0xc0, !UPT ;  /* 0x00003fff0a0a7892 */ /* 0x000fe4000f8ec0ff */
[----:B------:R-:W-:Y:S01]  /*3110*/  UISETP.LT.AND UP0, UPT, UR4, 0x1, UPT ;  /* 0x000000010400788c */ /* 0x000fe2000bf01270 */
[----:B------:R-:W-:Y:S01]  /*3120*/  UMOV UR30, 0x0 ;  /* 0x00000000001e7882 */ /* 0x000fe20000000000 */
[----:B------:R-:W-:-:S02]  /*3130*/  UMOV UR31, 0x8210910 ;  /* 0x08210910001f7882 */ /* 0x000fc40000000000 */
[----:B------:R-:W-:Y:S01]  /*3140*/  USEL UR8, UR4, 0x1, !UP0 ;  /* 0x0000000104087887 */ /* 0x000fe2000c000000 */
[----:B------:R-:W-:Y:S01]  /*3150*/  UMOV UR28, 0x0 ;  /* 0x00000000001c7882 */ /* 0x000fe20000000000 */
[----:B------:R-:W-:Y:S01]  /*3160*/  UMOV UR29, 0x8210910 ;  /* 0x08210910001d7882 */ /* 0x000fe20000000000 */
[----:B------:R-:W-:Y:S01]  /*3170*/  UMOV UR26, 0x0 ;  /* 0x00000000001a7882 */ /* 0x000fe20000000000 */
[----:B------:R-:W-:Y:S01]  /*3180*/  UMOV UR27, 0x8210910 ;  /* 0x08210910001b7882 */ /* 0x000fe20000000000 */
[----:B------:R-:W-:Y:S01]  /*3190*/  UMOV UR24, 0x0 ;  /* 0x0000000000187882 */ /* 0x000fe20000000000 */
[----:B------:R-:W-:Y:S01]  /*31a0*/  UMOV UR25, 0x8210910 ;  /* 0x0821091000197882 */ /* 0x000fe20000000000 */
[----:B------:R-:W-:Y:S01]  /*31b0*/  UMOV UR22, 0x0 ;  /* 0x0000000000167882 */ /* 0x000fe20000000000 */
[----:B------:R-:W-:Y:S01]  /*31c0*/  UMOV UR23, 0x8210910 ;  /* 0x0821091000177882 */ /* 0x000fe20000000000 */
[----:B------:R-:W-:Y:S02]  /*31d0*/  ULOP3.LUT UR9, UR9, 0x10000, URZ, 0xfc, !UPT ;  /* 0x0001000009097892 */ /* 0x000fe4000f8efcff */
[----:B------:R-:W-:-:S02]  /*31e0*/  ULOP3.LUT UR10, UR10, 0x2000000, URZ, 0xfc, !UPT ;  /* 0x020000000a0a7892 */ /* 0x000fc4000f8efcff */
[----:B------:R-:W-:Y:S02]  /*31f0*/  UIADD3 UR8, UPT, UPT, -UR8, URZ, URZ ;  /* 0x000000ff08087290 */ /* 0x000fe4000fffe1ff */
[----:B---3--:R-:W-:Y:S01]  /*3200*/  UISETP.GE.AND UP3, UPT, UR6, 0x1, UPT ;  /* 0x000000010600788c */ /* 0x008fe2000bf66270 */
[----:B------:R-:W-:Y:S01]  /*3210*/  UMOV UR20, 0x0 ;  /* 0x0000000000147882 */ /* 0x000fe20000000000 */
[----:B------:R-:W-:Y:S01]  /*3220*/  UMOV UR21, 0x8210910 ;  /* 0x0821091000157882 */ /* 0x000fe20000000000 */
[----:B------:R-:W-:Y:S01]  /*3230*/  UMOV UR18, 0x0 ;  /* 0x0000000000127882 */ /* 0x000fe20000000000 */
[----:B-1----:R-:W-:Y:S01]  /*3240*/  R2UR UR16, R0 ;  /* 0x00000000001072ca */ /* 0x002fe200000e0000 */
[----:B------:R-:W-:-:S14]  /*3250*/  UMOV UR19, 0x8210910 ;  /* 0x0821091000137882 */ /* 0x000fdc0000000000 */
.L_x_62:
[----:B------:R-:W-:Y:S02]  /*3260*/  LEA R0, R10, UR5, 0x3 ;  /* 0x000000050a007c11 */ /* 0x000fe4000f8e18ff */
[----:B------:R-:W-:Y:S02]  /*3270*/  SHF.L.U32 R5, R9, 0x1f, RZ ;  /* 0x0000001f09057819 */ /* 0x000fe400000006ff */
[----:B------:R-:W-:Y:S01]  /*3280*/  PLOP3.LUT P0, PT, PT, PT, UP3, 0x80, 0x8 ;  /* 0x000000000008781c */ /* 0x000fe20003f0f038 */
[----:B------:R-:W-:Y:S01]  /*3290*/  VIADD R3, R0, 0x90 ;  /* 0x0000009000037836 */ /* 0x000fe20000000000 */
[----:B-1----:R-:W1:Y:S02]  /*32a0*/  SYNCS.PHASECHK.TRANS64.TRYWAIT P1, [R0+URZ+0x80], R5 ;  /* 0x00008005000075a7 */ /* 0x002e6400080211ff */
[----:B-1-3--:R-:W-:Y:S09]  /*32b0*/  @!P1 BRA `(.L_x_56) ;  /* 0x0000008000ac9947 */ /* 0x00aff20003800000 */
.L_x_183:
[----:B------:R-:W-:Y:S01]  /*32c0*/  LEA R4, R10, UR5, 0x4 ;  /* 0x000000050a047c11 */ /* 0x000fe2000f8e20ff */
[----:B------:R-:W-:Y:S01]  /*32d0*/  @UP3 ULEA UR7, UR14, UR5, 0x3 ;  /* 0x000000050e073291 */ /* 0x000fe2000f8e18ff */
[----:B------:R-:W-:Y:S01]  /*32e0*/  PLOP3.LUT P2, PT, PT, PT, PT, 0x80, 0x8 ;  /* 0x000000000008781c */ /* 0x000fe20003f4f070 */
[----:B------:R-:W-:Y:S01]  /*32f0*/  ULEA UR6, UR15, UR5, 0x3 ;  /* 0x000000050f067291 */ /* 0x000fe2000f8e18ff */
[----:B------:R-:W-:Y:S02]  /*3300*/  PRMT R3, RZ, 0x654, R3 ;  /* 0x00000654ff037816 */ /* 0x000fe40000000003 */
[----:B-1----:R-:W1:Y:S01]  /*3310*/  LDS.128 R4, [R4+0x110] ;  /* 0x0001100004047984 */ /* 0x002e620000000c00 */
[----:B------:R-:W-:Y:S02]  /*3320*/  @P0 SHF.L.U32 R2, R8, 0x1f, RZ ;  /* 0x0000001f08020819 */ /* 0x000fe400000006ff */
[----:B------:R-:W-:Y:S01]  /*3330*/  SHF.L.U32 R0, R11, 0x1f, RZ ;  /* 0x0000001f0b007819 */ /* 0x000fe200000006ff */
[----:B------:R-:W-:Y:S01]  /*3340*/  @!PT LDS RZ, [RZ] ;  /* 0x00000000fffff984 */ /* 0x000fe20000000800 */
[----:B------:R-:W-:Y:S01]  /*3350*/  @!PT LDS RZ, [RZ] ;  /* 0x00000000fffff984 */ /* 0x000fe20000000800 */
[----:B------:R-:W-:Y:S01]  /*3360*/  @!PT LDS RZ, [RZ] ;  /* 0x00000000fffff984 */ /* 0x000fe20000000800 */
[----:B------:R-:W-:Y:S01]  /*3370*/  @!PT LDS RZ, [RZ] ;  /* 0x00000000fffff984 */ /* 0x000fe20000000800 */
[----:B------:R2:W-:Y:S06]  /*3380*/  MEMBAR.ALL.CTA ;  /* 0x0000000000007992 */ /* 0x0005ec0000008000 */
[----:B--2---:R-:W2:Y:S02]  /*3390*/  FENCE.VIEW.ASYNC.S ;  /* 0x00000000000073c6 */ /* 0x004ea40000000000 */
[----:B--2---:R2:W-:Y:S01]  /*33a0*/  SYNCS.ARRIVE.TRANS64.RED.A1T0 RZ, [R3+URZ], RZ ;  /* 0x000000ff03ff79a7 */ /* 0x0045e200081004ff */
[----:B------:R2:W3:Y:S01]  /*33b0*/  @P0 SYNCS.PHASECHK.TRANS64.TRYWAIT P2, [UR7], R2 ;  /* 0x00000002ff0005a7 */ /* 0x0004e20008041107 */
[----:B------:R-:W-:Y:S01]  /*33c0*/  ULEA UR7, UR15, UR16, 0x7 ;  /* 0x000000100f077291 */ /* 0x000fe2000f8e38ff */
[----:B-1----:R-:W-:Y:S01]  /*33d0*/  LOP3.LUT P1, RZ, R6, 0x1, RZ, 0xc0, !PT ;  /* 0x0000000106ff7812 */ /* 0x002fe2000782c0ff */
[----:B------:R-:W1:Y:S02]  /*33e0*/  SYNCS.PHASECHK.TRANS64.TRYWAIT P0, [UR6+0xc0], R0 ;  /* 0x0000c000ff0075a7 */ /* 0x000e640008001106 */
[----:B-123--:R-:W-:Y:S10]  /*33f0*/  @!P0 BRA `(.L_x_57) ;  /* 0x0000008000708947 */ /* 0x00eff40003800000 */
.L_x_185:
[----:B------:R-:W-:Y:S01]  /*3400*/  IADD3 R10, PT, PT, R10, 0x1, RZ ;  /* 0x000000010a0a7810 */ /* 0x000fe20007ffe0ff */
[----:B------:R-:W-:Y:S06]  /*3410*/  BRA.U !UP3, `(.L_x_58) ;  /* 0x000000050b107547 */ /* 0x000fec000b800000 */
[----:B------:R-:W-:Y:S01]  /*3420*/  UPLOP3.LUT UP4, UPT, UPT, UPT, UPT, 0x40, 0x4 ;  /* 0x000000000004789c */ /* 0x000fe20003f8e870 */
[----:B------:R-:W-:Y:S01]  /*3430*/  UMOV UR13, UR8 ;  /* 0x00000008000d7c82 */ /* 0x000fe20008000000 */
[----:B------:R-:W-:Y:S01]  /*3440*/  UMOV UR12, UR4 ;  /* 0x00000004000c7c82 */ /* 0x000fe20008000000 */
[----:B------:R-:W-:-:S08]  /*3450*/  UMOV UR17, UR14 ;  /* 0x0000000e00117c82 */ /* 0x000fd00008000000 */
.L_x_61:
[----:B------:R-:W-:Y:S02]  /*3460*/  UIADD3 UR13, UPT, UPT, UR13, 0x1, URZ ;  /* 0x000000010d0d7890 */ /* 0x000fe4000fffe0ff */
[----:B--2---:R-:W-:Y:S02]  /*3470*/  ULEA UR11, UR17, UR5, 0x3 ;  /* 0x00000005110b7291 */ /* 0x004fe4000f8e18ff */
[----:B------:R-:W-:Y:S01]  /*3480*/  UISETP.NE.AND UP0, UPT, UR13, URZ, UPT ;  /* 0x000000ff0d00728c */ /* 0x000fe2000bf05270 */
[----:B---3--:R-:W-:Y:S10]  /*3490*/  @P2 BRA `(.L_x_59) ;  /* 0x00000000000c2947 */ /* 0x008ff40003800000 */
[----:B-1----:R-:W-:Y:S04]  /*34a0*/  SHF.L.U32 R3, R8, 0x1f, RZ ;  /* 0x0000001f08037819 */ /* 0x002fe800000006ff */
[----:B------:R-:W1:Y:S02]  /*34b0*/  SYNCS.PHASECHK.TRANS64.TRYWAIT P0, [UR11], R3 ;  /* 0x00000003ff0075a7 */ /* 0x000e64000800110b */
[----:B-1----:R-:W-:Y:S05]  /*34c0*/  @!P0 BRA `(.L_x_60) ;  /* 0x0000008000548947 */ /* 0x002fea0003800000 */
.L_x_59:
[----:B------:R-:W-:Y:S01]  /*34d0*/  UISETP.NE.AND UP1, UPT, UR12, 0x1, UPT ;  /* 0x000000010c00788c */ /* 0x000fe2000bf25270 */
[----:B------:R-:W-:Y:S01]  /*34e0*/  PLOP3.LUT P2, PT, PT, PT, PT, 0x80, 0x8 ;  /* 0x000000000008781c */ /* 0x000fe20003f4f070 */
[----:B------:R-:W-:Y:S02]  /*34f0*/  UIADD3 UR14, UPT, UPT, UR17, 0x1, URZ ;  /* 0x00000001110e7890 */ /* 0x000fe4000fffe0ff */
[----:B------:R-:W-:Y:S02]  /*3500*/  ULEA UR64, UR17, UR10, 0xb ;  /* 0x0000000a11407291 */ /* 0x000fe4000f8e58ff */
[----:B------:R-:W-:Y:S01]  /*3510*/  UISETP.NE.AND UP2, UPT, UR14, 0x3, UPT ;  /* 0x000000030e00788c */ /* 0x000fe2000bf45270 */
[----:B------:R-:W-:Y:S01]  /*3520*/  PLOP3.LUT P0, PT, PT, PT, UP1, 0x80, 0x8 ;  /* 0x000000000008781c */ /* 0x000fe20003f0f018 */
[----:B------:R-:W-:Y:S02]  /*3530*/  ULEA UR62, UR17, UR9, 0xb ;  /* 0x00000009113e7291 */ /* 0x000fe4000f8e58ff */
[----:B------:R-:W-:Y:S02]  /*3540*/  USEL UR35, URZ, 0x1, UP2 ;  /* 0x00000001ff237887 */ /* 0x000fe40009000000 */
[----:B------:R-:W-:Y:S02]  /*3550*/  USEL UR14, UR14, URZ, UP2 ;  /* 0x000000ff0e0e7287 */ /* 0x000fe40009000000 */
[----:B------:R-:W-:Y:S02]  /*3560*/  UIADD3 UR60, UPT, UPT, UR64, 0x40, URZ ;  /* 0x00000040403c7890 */ /* 0x000fe4000fffe0ff */
[----:B------:R-:W-:Y:S01]  /*3570*/  @UP1 ULEA UR34, UR14, UR5, 0x3 ;  /* 0x000000050e221291 */ /* 0x000fe2000f8e18ff */
[----:B------:R-:W-:Y:S01]  /*3580*/  LOP3.LUT R8, R8, UR35, RZ, 0x3c, !PT ;  /* 0x0000002308087c12 */ /* 0x000fe2000f8e3cff */
[----:B------:R-:W-:Y:S02]  /*3590*/  UIADD3 UR58, UPT, UPT, UR62, 0x2, URZ ;  /* 0x000000023e3a7890 */ /* 0x000fe4000fffe0ff */
[----:B------:R-:W-:Y:S01]  /*35a0*/  UIADD3 UR56, UPT, UPT, UR64, 0x80, URZ ;  /* 0x0000008040387890 */ /* 0x000fe2000fffe0ff */
[----:B-1----:R-:W-:Y:S01]  /*35b0*/  @P0 SHF.L.U32 R0, R8, 0x1f, RZ ;  /* 0x0000001f08000819 */ /* 0x002fe200000006ff */
[----:B------:R-:W-:Y:S02]  /*35c0*/  UIADD3 UR54, UPT, UPT, UR62, 0x4, URZ ;  /* 0x000000043e367890 */ /* 0x000fe4000fffe0ff */
[----:B------:R-:W-:Y:S01]  /*35d0*/  UIADD3 UR52, UPT, UPT, UR64, 0xc0, URZ ;  /* 0x000000c040347890 */ /* 0x000fe2000fffe0ff */
[----:B------:R2:W3:Y:S01]  /*35e0*/  @P0 SYNCS.PHASECHK.TRANS64.TRYWAIT P2, [UR34], R0 ;  /* 0x00000000ff0005a7 */ /* 0x0004e20008041122 */
[----:B------:R-:W-:Y:S02]  /*35f0*/  UIADD3 UR50, UPT, UPT, UR62, 0x6, URZ ;  /* 0x000000063e327890 */ /* 0x000fe4000fffe0ff */
        /* <DEDUP_REMOVED lines=9> */
[----:B------:R-:W-:Y:S01]  /*3690*/  UIADD3 UR12, UPT, UPT, UR12, -0x1, URZ ;  /* 0xffffffff0c0c7890 */ /* 0x000fe2000fffe0ff */
[----:B------:R-:W-:Y:S01]  /*36a0*/  UMOV UR65, 0x20004020 ;  /* 0x2000402000417882 */ /* 0x000fe20000000000 */
[----:B------:R-:W-:Y:S01]  /*36b0*/  UMOV UR63, 0x40004040 ;  /* 0x40004040003f7882 */ /* 0x000fe20000000000 */
[----:B------:R-:W-:Y:S01]  /*36c0*/  UMOV UR61, 0x20004020 ;  /* 0x20004020003d7882 */ /* 0x000fe20000000000 */
[----:B------:R2:W-:Y:S01]  /*36d0*/  UTCHMMA gdesc[UR62], gdesc[UR64], tmem[UR7], tmem[UR32], idesc[UR33], UP4 ;  /* 0x00ff20403e0075ea */ /* 0x0005e2000a000007 */
[----:B------:R-:W-:Y:S01]  /*36e0*/  UPLOP3.LUT UP4, UPT, UPT, UPT, UPT, 0x80, 0x8 ;  /* 0x000000000008789c */ /* 0x000fe20003f8f070 */
[----:B------:R-:W-:Y:S01]  /*36f0*/  UMOV UR59, 0x40004040 ;  /* 0x40004040003b7882 */ /* 0x000fe20000000000 */
[----:B------:R-:W-:Y:S01]  /*3700*/  UMOV UR57, 0x20004020 ;  /* 0x2000402000397882 */ /* 0x000fe20000000000 */
[----:B------:R2:W-:Y:S01]  /*3710*/  UTCHMMA gdesc[UR58], gdesc[UR60], tmem[UR7], tmem[UR30], idesc[UR31], UPT ;  /* 0x00ff1e3c3a0075ea */ /* 0x0005e2000b800007 */
        /* <DEDUP_REMOVED lines=14> */
[----:B------:R-:W-:Y:S01]  /*3800*/  UMOV UR35, 0x40004040 ;  /* 0x4000404000237882 */ /* 0x000fe20000000000 */
[----:B------:R2:W-:Y:S01]  /*3810*/  UTCHMMA gdesc[UR38], gdesc[UR40], tmem[UR7], tmem[UR20], idesc[UR21], UPT ;  /* 0x00ff1428260075ea */ /* 0x0005e2000b800007 */
[----:B------:R2:W-:Y:S01]  /*3820*/  UTCHMMA gdesc[UR34], gdesc[UR36], tmem[UR7], tmem[UR18], idesc[UR19], UPT ;  /* 0x00ff1224220075ea */ /* 0x0005e2000b800007 */
[----:B------:R2:W-:Y:S01]  /*3830*/  UTCBAR [UR11], URZ ;  /* 0x000000ff0b0073e9 */ /* 0x0005e200080000ff */
[----:B------:R-:W-:Y:S01]  /*3840*/  UMOV UR17, UR14 ;  /* 0x0000000e00117c82 */ /* 0x000fe20008000000 */
[----:B------:R-:W-:Y:S05]  /*3850*/  BRA.U UP0, `(.L_x_61) ;  /* 0xfffffffd00007547 */ /* 0x000fea000b83ffff */
.L_x_58:
[----:B------:R-:W-:Y:S01]  /*3860*/  UIADD3 UR15, UPT, UPT, UR15, 0x1, URZ ;  /* 0x000000010f0f7890 */ /* 0x000fe2000fffe0ff */
[C---:B------:R-:W-:Y:S01]  /*3870*/  ISETP.NE.AND P0, PT, R10.reuse, 0x2, PT ;  /* 0x000000020a00780c */ /* 0x040fe20003f05270 */
[----:B--2---:R-:W-:Y:S02]  /*3880*/  UIADD3 UR7, UPT, UPT, UR6, 0xa0, URZ ;  /* 0x000000a006077890 */ /* 0x004fe4000fffe0ff */
[----:B------:R-:W-:Y:S01]  /*3890*/  UISETP.NE.AND UP0, UPT, UR15, 0x4, UPT ;  /* 0x000000040f00788c */ /* 0x000fe2000bf05270 */
[----:B-1----:R-:W-:Y:S02]  /*38a0*/  SEL R0, RZ, 0x1, P0 ;  /* 0x00000001ff007807 */ /* 0x002fe40000000000 */
[----:B------:R-:W-:Y:S01]  /*38b0*/  SEL R10, R10, RZ, P0 ;  /* 0x000000ff0a0a7207 */ /* 0x000fe20000000000 */
[----:B------:R-:W-:Y:S01]  /*38c0*/  USEL UR6, URZ, 0x1, UP0 ;  /* 0x00000001ff067887 */ /* 0x000fe20008000000 */
[----:B------:R-:W-:Y:S01]  /*38d0*/  LOP3.LUT R9, R9, R0, RZ, 0x3c, !PT ;  /* 0x0000000009097212 */ /* 0x000fe200078e3cff */
[----:B------:R-:W-:Y:S01]  /*38e0*/  USEL UR15, UR15, URZ, UP0 ;  /* 0x000000ff0f0f7287 */ /* 0x000fe20008000000 */
[----:B------:R1:W-:Y:S03]  /*38f0*/  UTCBAR [UR7], URZ ;  /* 0x000000ff070073e9 */ /* 0x0003e600080000ff */
[----:B------:R-:W-:Y:S01]  /*3900*/  LOP3.LUT R11, R11, UR6, RZ, 0x3c, !PT ;  /* 0x000000060b0b7c12 */ /* 0x000fe2000f8e3cff */
[----:B------:R-:W-:Y:S07]  /*3910*/  @P1 BRA `(.L_x_62) ;  /* 0xfffffff800501947 */ /* 0x000fee000383ffff */
[----:B------:R-:W2:Y:S01]  /*3920*/  S2UR UR4, SR_CgaCtaId ;  /* 0x00000000000479c3 */ /* 0x000ea20000008800 */
[----:B------:R-:W-:Y:S01]  /*3930*/  ELECT P0, URZ, PT ;  /* 0x0000000000ff782f */ /* 0x000fe20003800000 */
[----:B------:R-:W-:Y:S01]  /*3940*/  IMAD.MOV.U32 R0, RZ, RZ, 0x1 ;  /* 0x00000001ff007424 */ /* 0x000fe200078e00ff */
[----:B------:R-:W-:Y:S01]  /*3950*/  UIADD3 UR5, UPT, UPT, UR5, 0xc0, URZ ;  /* 0x000000c005057890 */ /* 0x000fe2000fffe0ff */
[----:B------:R-:W-:Y:S01]  /*3960*/  SHF.L.U32 R3, R11, 0x1f, RZ ;  /* 0x0000001f0b037819 */ /* 0x000fe200000006ff */
[----:B------:R-:W-:-:S03]  /*3970*/  UMOV UR6, 0x40 ;  /* 0x0000004000067882 */ /* 0x000fc60000000000 */
[----:B------:R-:W-:Y:S01]  /*3980*/  UVIRTCOUNT.DEALLOC.SMPOOL 0x80 ;  /* 0x000000800000784c */ /* 0x000fe20000000000 */
[----:B--2---:R-:W-:Y:S02]  /*3990*/  ULEA UR4, UR4, UR6, 0x18 ;  /* 0x0000000604047291 */ /* 0x004fe4000f8ec0ff */
[----:B------:R-:W-:-:S07]  /*39a0*/  ULEA UR6, UR15, UR5, 0x3 ;  /* 0x000000050f067291 */ /* 0x000fce000f8e18ff */
[----:B------:R2:W-:Y:S02]  /*39b0*/  @P0 STS.U8 [UR4+0x1c], R0 ;  /* 0x00001c00ff000988 */ /* 0x0005e40008000004 */
[----:B------:R-:W4:Y:S02]  /*39c0*/  SYNCS.PHASECHK.TRANS64.TRYWAIT P0, [UR6], R3 ;  /* 0x00000003ff0075a7 */ /* 0x000f240008001106 */
[----:B--2-4-:R-:W-:Y:S05]  /*39d0*/  @!P0 BRA `(.L_x_63) ;  /* 0x0000007c00288947 */ /* 0x014fea0003800000 */
.L_x_188:
[----:B-1----:R-:W-:-:S04]  /*39e0*/  UIADD3 UR7, UPT, UPT, UR15, 0x1, URZ ;  /* 0x000000010f077890 */ /* 0x002fc8000fffe0ff */
[----:B------:R-:W-:-:S04]  /*39f0*/  UISETP.NE.AND UP0, UPT, UR7, 0x4, UPT ;  /* 0x000000040700788c */ /* 0x000fc8000bf05270 */
[----:B------:R-:W-:Y:S02]  /*3a00*/  USEL UR8, URZ, 0x1, UP0 ;  /* 0x00000001ff087887 */ /* 0x000fe40008000000 */
[----:B------:R-:W-:-:S04]  /*3a10*/  USEL UR7, UR7, URZ, UP0 ;  /* 0x000000ff07077287 */ /* 0x000fc80008000000 */
[----:B------:R-:W-:Y:S01]  /*3a20*/  ULEA UR6, UR7, UR5, 0x3 ;  /* 0x0000000507067291 */ /* 0x000fe2000f8e18ff */
[----:B------:R-:W-:-:S04]  /*3a30*/  LOP3.LUT R2, R11, UR8, RZ, 0x3c, !PT ;  /* 0x000000080b027c12 */ /* 0x000fc8000f8e3cff */
[----:B--2---:R-:W-:-:S04]  /*3a40*/  SHF.L.U32 R3, R2, 0x1f, RZ ;  /* 0x0000001f02037819 */ /* 0x004fc800000006ff */
[----:B------:R-:W1:Y:S02]  /*3a50*/  SYNCS.PHASECHK.TRANS64.TRYWAIT P0, [UR6], R3 ;  /* 0x00000003ff0075a7 */ /* 0x000e640008001106 */
[----:B-1----:R-:W-:Y:S05]  /*3a60*/  @!P0 BRA `(.L_x_64) ;  /* 0x0000007c001c8947 */ /* 0x002fea0003800000 */
.L_x_190:
        /* <DEDUP_REMOVED lines=9> */
.L_x_192:
[----:B------:R-:W-:-:S04]  /*3b00*/  UIADD3 UR7, UPT, UPT, UR7, 0x1, URZ ;  /* 0x0000000107077890 */ /* 0x000fc8000fffe0ff */
[----:B------:R-:W-:-:S04]  /*3b10*/  UISETP.NE.AND UP0, UPT, UR7, 0x4, UPT ;  /* 0x000000040700788c */ /* 0x000fc8000bf05270 */
[----:B------:R-:W-:Y:S02]  /*3b20*/  USEL UR6, URZ, 0x1, UP0 ;  /* 0x00000001ff067887 */ /* 0x000fe40008000000 */
[----:B------:R-:W-:-:S04]  /*3b30*/  USEL UR7, UR7, URZ, UP0 ;  /* 0x000000ff07077287 */ /* 0x000fc80008000000 */
[----:B------:R-:W-:Y:S01]  /*3b40*/  ULEA UR7, UR7, UR5, 0x3 ;  /* 0x0000000507077291 */ /* 0x000fe2000f8e18ff */
[----:B-1----:R-:W-:-:S04]  /*3b50*/  LOP3.LUT R3, R2, UR6, RZ, 0x3c, !PT ;  /* 0x0000000602037c12 */ /* 0x002fc8000f8e3cff */
[----:B------:R-:W-:-:S04]  /*3b60*/  SHF.L.U32 R3, R3, 0x1f, RZ ;  /* 0x0000001f03037819 */ /* 0x000fc800000006ff */
[----:B------:R-:W1:Y:S02]  /*3b70*/  SYNCS.PHASECHK.TRANS64.TRYWAIT P0, [UR7], R3 ;  /* 0x00000003ff0075a7 */ /* 0x000e640008001107 */
[----:B-1----:R-:W-:Y:S05]  /*3b80*/  @!P0 BRA `(.L_x_66) ;  /* 0x0000007c00048947 */ /* 0x002fea0003800000 */
.L_x_194:
[----:B------:R-:W-:Y:S01]  /*3b90*/  NOP ;  /* 0x0000000000007918 */ /* 0x000fe20000000000 */
[----:B-1----:R-:W1:Y:S01]  /*3ba0*/  LDS R0, [UR4+0x14] ;  /* 0x00001404ff007984 */ /* 0x002e620008000800 */
[----:B------:R-:W-:Y:S01]  /*3bb0*/  ULOP3.LUT UR6, UR16, 0xffff, URZ, 0xc0, !UPT ;  /* 0x0000ffff10067892 */ /* 0x000fe2000f8ec0ff */
[----:B------:R-:W-:Y:S01]  /*3bc0*/  UMOV UR8, 0xffff ;  /* 0x0000ffff00087882 */ /* 0x000fe20000000000 */
[----:B------:R-:W-:Y:S02]  /*3bd0*/  UMOV UR5, 0x1 ;  /* 0x0000000100057882 */ /* 0x000fe40000000000 */
[----:B------:R-:W-:-:S04]  /*3be0*/  USHF.R.U32.HI UR6, URZ, 0x5, UR6 ;  /* 0x00000005ff067899 */ /* 0x000fc80008011606 */
[----:B------:R-:W-:Y:S02]  /*3bf0*/  USHF.L.U32 UR8, UR8, UR6, URZ ;  /* 0x0000000608087299 */ /* 0x000fe400080006ff */
[----:B------:R-:W-:-:S04]  /*3c00*/  USHF.L.U32 UR5, UR5, UR6, URZ ;  /* 0x0000000605057299 */ /* 0x000fc800080006ff */
[----:B-1----:R-:W-:-:S04]  /*3c10*/  LOP3.LUT R0, R0, UR8, RZ, 0xc0, !PT ;  /* 0x0000000800007c12 */ /* 0x002fc8000f8ec0ff */
[----:B------:R-:W-:-:S13]  /*3c20*/  ISETP.NE.AND P0, PT, R0, UR8, PT ;  /* 0x0000000800007c0c */ /* 0x000fda000bf05270 */
[----:B------:R-:W-:Y:S05]  /*3c30*/  @P0 BRA `(.L_x_67) ;  /* 0x0000000000580947 */ /* 0x000fea0003800000 */
[----:B------:R-:W1:Y:S02]  /*3c40*/  LDS R0, [UR4+0x18] ;  /* 0x00001804ff007984 */ /* 0x000e640008000800 */
[----:B-1----:R-:W-:-:S04]  /*3c50*/  LOP3.LUT R0, R0, UR5, RZ, 0xc0, !PT ;  /* 0x0000000500007c12 */ /* 0x002fc8000f8ec0ff */
[----:B------:R-:W-:-:S13]  /*3c60*/  ISETP.NE.AND P0, PT, R0, UR5, PT ;  /* 0x0000000500007c0c */ /* 0x000fda000bf05270 */
[----:B------:R-:W-:Y:S05]  /*3c70*/  @P0 BRA `(.L_x_68) ;  /* 0x00000000003c0947 */ /* 0x000fea0003800000 */
[----:B------:R-:W1:Y:S01]  /*3c80*/  S2R R2, SR_LANEID ;  /* 0x0000000000027919 */ /* 0x000e620000000000 */
[----:B------:R-:W-:Y:S01]  /*3c90*/  ULOP3.LUT UR8, URZ, UR8, URZ, 0x33, !UPT ;  /* 0x00000008ff087292 */ /* 0x000fe2000f8e33ff */
[----:B------:R-:W-:Y:S01]  /*3ca0*/  LOP3.LUT R4, RZ, UR5, RZ, 0x33, !PT ;  /* 0x00000005ff047c12 */ /* 0x000fe2000f8e33ff */
[----:B------:R-:W-:Y:S02]  /*3cb0*/  VOTEU.ANY UR7, UPT, PT ;  /* 0x0000000000077886 */ /* 0x000fe400038e0100 */
[----:B------:R-:W-:Y:S01]  /*3cc0*/  UFLO.U32 UR7, UR7 ;  /* 0x00000007000772bd */ /* 0x000fe200080e0000 */
[----:B------:R-:W2:Y:S01]  /*3cd0*/  REDUX UR5, R4 ;  /* 0x00000000040573c4 */ /* 0x000ea20000000000 */
[----:B------:R-:W-:-:S06]  /*3ce0*/  IMAD.U32 R0, RZ, RZ, UR8 ;  /* 0x00000008ff007e24 */ /* 0x000fcc000f8e00ff */
[----:B------:R4:W-:Y:S01]  /*3cf0*/  UTCATOMSWS.AND URZ, UR8 ;  /* 0x0000000800ff79e3 */ /* 0x0009e20008000000 */
[----:B------:R-:W3:Y:S01]  /*3d00*/  REDUX UR6, R0 ;  /* 0x00000000000673c4 */ /* 0x000ee20000000000 */
[----:B-1----:R-:W-:Y:S01]  /*3d10*/  ISETP.EQ.U32.AND P0, PT, R2, UR7, PT ;  /* 0x0000000702007c0c */ /* 0x002fe2000bf02070 */
[----:B--2---:R-:W-:Y:S01]  /*3d20*/  IMAD.U32 R2, RZ, RZ, UR5 ;  /* 0x00000005ff027e24 */ /* 0x004fe2000f8e00ff */
[----:B---3--:R-:W-:-:S11]  /*3d30*/  MOV R3, UR6 ;  /* 0x0000000600037c02 */ /* 0x008fd60008000f00 */
[----:B------:R4:W-:Y:S04]  /*3d40*/  @P0 ATOMS.AND RZ, [UR4+0x14], R3 ;  /* 0x00001403ffff098c */ /* 0x0009e8000a800004 */
[----:B------:R4:W-:Y:S01]  /*3d50*/  @P0 ATOMS.AND RZ, [UR4+0x18], R2 ;  /* 0x00001802ffff098c */ /* 0x0009e2000a800004 */
[----:B------:R-:W-:Y:S05]  /*3d60*/  BRA `(.L_x_69) ;  /* 0x0000000000147947 */ /* 0x000fea0003800000 */
.L_x_68:
[----:B------:R-:W-:Y:S02]  /*3d70*/  MOV R2, 0x3d90 ;  /* 0x00003d9000027802 */ /* 0x000fe40000000f00 */
[----:B---3-5:R-:W-:Y:S05]  /*3d80*/  CALL.REL.NOINC `($__internal_0_$__cuda_sm10x_tcgen05_guardrail_trap_col_being_dealloced_not_returned_by_alloc) ;  /* 0x00000080009c7944 */ /* 0x028fea0003c00000 */
[----:B------:R-:W-:Y:S05]  /*3d90*/  BRA `(.L_x_69) ;  /* 0x0000000000087947 */ /* 0x000fea0003800000 */
.L_x_67:
[----:B------:R-:W-:Y:S02]  /*3da0*/  MOV R2, 0x3dc0 ;  /* 0x00003dc000027802 */ /* 0x000fe40000000f00 */
[----:B---3-5:R-:W-:Y:S05]  /*3db0*/  CALL.REL.NOINC `($__internal_2_$__cuda_sm10x_tcgen05_guardrail_trap_unallocated_columns_being_dealloced) ;  /* 0x0000008000a87944 */ /* 0x028fea0003c00000 */
.L_x_69:
[----:B------:R-:W-:Y:S01]  /*3dc0*/  NOP ;  /* 0x0000000000007918 */ /* 0x000fe20000000000 */
[----:B----4-:R-:W-:Y:S05]  /*3dd0*/  EXIT ;  /* 0x000000000000794d */ /* 0x010fea0003800000 */
.L_x_51:
[----:B------:R-:W-:-:S09]  /*3de0*/  UISETP.NE.OR UP2, UPT, UR8, 0x3, !UP2 ;  /* 0x000000030800788c */ /* 0x000fd2000d745670 */
[----:B------:R-:W-:Y:S05]  /*3df0*/  BRA.U UP2, `(.L_x_70) ;  /* 0x0000001502947547 */ /* 0x000fea000b800000 */
[----:B------:R-:W1:Y:S01]  /*3e00*/  LDC R0, c[0x0][0xb30] ;  /* 0x0002cc00ff007b82 */ /* 0x000e620000000800 */
[----:B------:R-:W2:Y:S01]  /*3e10*/  LDCU.64 UR8, c[0x0][0x888] ;  /* 0x00011100ff0877ac */ /* 0x000ea20008000a00 */
[----:B------:R-:W-:Y:S02]  /*3e20*/  HFMA2 R25, -RZ, RZ, 0, 0 ;  /* 0x00000000ff197431 */ /* 0x000fe400000001ff */
[----:B------:R-:W-:Y:S01]  /*3e30*/  IMAD.MOV.U32 R27, RZ, RZ, RZ ;  /* 0x000000ffff1b7224 */ /* 0x000fe200078e00ff */
[----:B------:R-:W4:Y:S01]  /*3e40*/  LDCU.64 UR4, c[0x0][0x890] ;  /* 0x00011200ff0477ac */ /* 0x000f220008000a00 */
[----:B------:R-:W-:Y:S02]  /*3e50*/  IMAD.MOV.U32 R23, RZ, RZ, 0x2000 ;  /* 0x00002000ff177424 */ /* 0x000fe400078e00ff */
[----:B------:R-:W3:Y:S01]  /*3e60*/  LDC R19, c[0x0][0x370] ;  /* 0x0000dc00ff137b82 */ /* 0x000ee20000000800 */
[----:B------:R-:W-:Y:S01]  /*3e70*/  UMOV UR7, 0x400 ;  /* 0x0000040000077882 */ /* 0x000fe20000000000 */
[----:B------:R-:W-:-:S02]  /*3e80*/  UPLOP3.LUT UP1, UPT, UPT, UPT, UPT, 0x40, 0x4 ;  /* 0x000000000004789c */ /* 0x000fc40003f2e870 */
[----:B------:R-:W-:-:S04]  /*3e90*/  ULEA UR7, UR37, UR7, 0x18 ;  /* 0x0000000725077291 */ /* 0x000fc8000f8ec0ff */
[----:B------:R-:W3:Y:S01]  /*3ea0*/  LDC R2, c[0x0][0xb0c] ;  /* 0x0002c300ff027b82 */ /* 0x000ee20000000800 */
[----:B------:R-:W-:Y:S02]  /*3eb0*/  UIADD3 UR41, UPT, UPT, UR7, 0x30, URZ ;  /* 0x0000003007297890 */ /* 0x000fe4000fffe0ff */
[----:B--2---:R-:W-:Y:S02]  /*3ec0*/  UISETP.NE.U32.AND UP2, UPT, UR8, URZ, UPT ;  /* 0x000000ff0800728c */ /* 0x004fe4000bf45070 */
[----:B------:R-:W-:Y:S02]  /*3ed0*/  UIADD3 UR33, UPT, UPT, UR7, 0x38, URZ ;  /* 0x0000003807217890 */ /* 0x000fe4000fffe0ff */
[----:B----4-:R-:W-:Y:S01]  /*3ee0*/  UISETP.NE.U32.AND UP3, UPT, UR4, URZ, UPT ;  /* 0x000000ff0400728c */ /* 0x010fe2000bf65070 */
[----:B------:R-:W2:Y:S01]  /*3ef0*/  LDC R18, c[0x0][0xb20] ;  /* 0x0002c800ff127b82 */ /* 0x000ea20000000800 */
[----:B-1----:R-:W-:Y:S01]  /*3f00*/  ISETP.NE.AND P1, PT, R0, 0x1, PT ;  /* 0x000000010000780c */ /* 0x002fe20003f25270 */
[----:B------:R-:W-:-:S02]  /*3f10*/  UISETP.NE.AND.EX UP2, UPT, UR9, URZ, UPT, UP2 ;  /* 0x000000ff0900728c */ /* 0x000fc4000bf45320 */
[----:B------:R-:W-:Y:S02]  /*3f20*/  UIADD3 UR25, UPT, UPT, UR7, 0x40, URZ ;  /* 0x0000004007197890 */ /* 0x000fe4000fffe0ff */
[----:B------:R-:W-:Y:S02]  /*3f30*/  UIADD3 UR17, UPT, UPT, UR7, 0x48, URZ ;  /* 0x0000004807117890 */ /* 0x000fe4000fffe0ff */
[----:B-----5:R-:W1:Y:S01]  /*3f40*/  LDC.64 R32, c[0x0][0x348] ;  /* 0x0000d200ff207b82 */ /* 0x020e620000000a00 */
[----:B------:R-:W-:-:S07]  /*3f50*/  UISETP.NE.AND.EX UP3, UPT, UR5, URZ, UPT, UP3 ;  /* 0x000000ff0500728c */ /* 0x000fce000bf65330 */
[----:B------:R-:W4:Y:S08]  /*3f60*/  LDC.64 R16, c[0x0][0xb10] ;  /* 0x0002c400ff107b82 */ /* 0x000f300000000a00 */
[----:B------:R-:W1:Y:S08]  /*3f70*/  LDC.64 R6, c[0x0][0xb18] ;  /* 0x0002c600ff067b82 */ /* 0x000e700000000a00 */
[----:B------:R-:W1:Y:S08]  /*3f80*/  LDC.64 R4, c[0x0][0xb28] ;  /* 0x0002ca00ff047b82 */ /* 0x000e700000000a00 */
[----:B--23--:R-:W1:Y:S02]  /*3f90*/  LDC R22, c[0x0][0x374] ;  /* 0x0000dd00ff167b82 */ /* 0x00ce640000000800 */
.L_x_85:
[----:B------:R-:W-:Y:S02]  /*3fa0*/  LEA R0, R27, UR7, 0x3 ;  /* 0x000000071b007c11 */ /* 0x000fe4000f8e18ff */
[----:B------:R-:W-:Y:S02]  /*3fb0*/  SHF.L.U32 R3, R25, 0x1f, RZ ;  /* 0x0000001f19037819 */ /* 0x000fe400000006ff */
[----:B------:R-:W-:Y:S02]  /*3fc0*/  LEA R28, R27, UR7, 0x4 ;  /* 0x000000071b1c7c11 */ /* 0x000fe4000f8e20ff */
[----:B--2---:R-:W2:Y:S02]  /*3fd0*/  SYNCS.PHASECHK.TRANS64.TRYWAIT P0, [R0+URZ+0x80], R3 ;  /* 0x00008003000075a7 */ /* 0x004ea400080011ff */
[----:B--2---:R-:W-:Y:S05]  /*3fe0*/  @!P0 BRA `(.L_x_71) ;  /* 0x0000007800048947 */ /* 0x004fea0003800000 */
.L_x_195:
[----:B------:R-:W-:Y:S01]  /*3ff0*/  ISETP.GE.AND P0, PT, R26, 0x1, PT ;  /* 0x000000011a00780c */ /* 0x000fe20003f06270 */
[----:B------:R-:W3:Y:S01]  /*4000*/  LDS.128 R28, [R28+0x110] ;  /* 0x000110001c1c7984 */ /* 0x000ee20000000c00 */
[----:B--2---:R-:W-:Y:S01]  /*4010*/  VIADD R0, R0, 0x90 ;  /* 0x0000009000007836 */ /* 0x004fe20000000000 */
[----:B------:R-:W-:Y:S01]  /*4020*/  @!PT LDS RZ, [RZ] ;  /* 0x00000000fffff984 */ /* 0x000fe20000000800 */
[----:B------:R-:W-:Y:S01]  /*4030*/  @!PT LDS RZ, [RZ] ;  /* 0x00000000fffff984 */ /* 0x000fe20000000800 */
[----:B------:R-:W-:Y:S01]  /*4040*/  @!PT LDS RZ, [RZ] ;  /* 0x00000000fffff984 */ /* 0x000fe20000000800 */
[----:B------:R-:W-:Y:S01]  /*4050*/  @!PT LDS RZ, [RZ] ;  /* 0x00000000fffff984 */ /* 0x000fe20000000800 */
[----:B------:R2:W-:Y:S06]  /*4060*/  MEMBAR.ALL.CTA ;  /* 0x0000000000007992 */ /* 0x0005ec0000008000 */
[----:B--2---:R-:W2:Y:S01]  /*4070*/  FENCE.VIEW.ASYNC.S ;  /* 0x00000000000073c6 */ /* 0x004ea20000000000 */
[----:B------:R-:W-:Y:S04]  /*4080*/  PRMT R0, RZ, 0x654, R0 ;  /* 0x00000654ff007816 */ /* 0x000fe80000000000 */
[----:B--2---:R2:W-:Y:S01]  /*4090*/  SYNCS.ARRIVE.TRANS64.RED.A1T0 RZ, [R0+URZ], RZ ;  /* 0x000000ff00ff79a7 */ /* 0x0045e200081004ff */
[----:B---3--:R-:W-:Y:S11]  /*40a0*/  LOP3.LUT P3, RZ, R30, 0x1, RZ, 0xc0, !PT ;  /* 0x000000011eff7812 */ /* 0x008ff6000786c0ff */
[----:B------:R-:W-:Y:S02]  /*40b0*/  @!UPT UIADD3 URZ, UPT, UPT, URZ, URZ, URZ ;  /* 0x000000fffffff290 */ /* 0x000fe4000fffe0ff */
[----:B------:R-:W-:Y:S02]  /*40c0*/  @P3 MOV R13, R28 ;  /* 0x0000001c000d3202 */ /* 0x000fe40000000f00 */
[----:B------:R-:W-:Y:S01]  /*40d0*/  @P3 LOP3.LUT R8, R29, 0xffff, RZ, 0xc0, !PT ;  /* 0x0000ffff1d083812 */ /* 0x000fe200078ec0ff */
[----:B--2---:R-:W-:Y:S06]  /*40e0*/  @!P0 BRA `(.L_x_72) ;  /* 0x0000000000a48947 */ /* 0x004fec0003800000 */
[----:B-1----:R-:W-:Y:S01]  /*40f0*/  IMAD.HI.U32 R37, R22, R7, RZ ;  /* 0x0000000716257227 */ /* 0x002fe200078e00ff */
[----:B------:R-:W-:Y:S02]  /*4100*/  ISETP.NE.AND P0, PT, R6, 0x1, PT ;  /* 0x000000010600780c */ /* 0x000fe40003f05270 */
[----:B------:R-:W-:Y:S01]  /*4110*/  ISETP.NE.AND P2, PT, R26, 0x1, PT ;  /* 0x000000011a00780c */ /* 0x000fe20003f45270 */
[----:B----4-:R-:W-:Y:S01]  /*4120*/  IMAD.HI.U32 R34, R19, R16, RZ ;  /* 0x0000001013227227 */ /* 0x010fe200078e00ff */
[----:B------:R-:W-:Y:S02]  /*4130*/  SHF.R.U32.HI R37, RZ, R18, R37 ;  /* 0x00000012ff257219 */ /* 0x000fe40000011625 */
[----:B------:R-:W-:Y:S01]  /*4140*/  ISETP.NE.AND P4, PT, R2, 0x1, PT ;  /* 0x000000010200780c */ /* 0x000fe20003f85270 */
[----:B------:R-:W-:Y:S01]  /*4150*/  IMAD.HI.U32 R36, R13, R16, RZ ;  /* 0x000000100d247227 */ /* 0x000fe200078e00ff */
[----:B------:R-:W-:Y:S02]  /*4160*/  SHF.R.U32.HI R34, RZ, R17, R34 ;  /* 0x00000011ff227219 */ /* 0x000fe40000011622 */
[----:B------:R-:W-:Y:S01]  /*4170*/  SEL R3, R22, R37, !P0 ;  /* 0x0000002516037207 */ /* 0x000fe20004000000 */
[C---:B------:R-:W-:Y:S01]  /*4180*/  IMAD.HI.U32 R37, R8.reuse, R7, RZ ;  /* 0x0000000708257227 */ /* 0x040fe200078e00ff */
[----:B------:R-:W-:Y:S02]  /*4190*/  SEL R11, R19, R34, !P4 ;  /* 0x00000022130b7207 */ /* 0x000fe40006000000 */
[----:B------:R-:W-:Y:S01]  /*41a0*/  SHF.R.U32.HI R36, RZ, R17, R36 ;  /* 0x00000011ff247219 */ /* 0x000fe20000011624 */
[----:B------:R-:W-:Y:S01]  /*41b0*/  IMAD.HI.U32 R38, R3, R4, RZ ;  /* 0x0000000403267227 */ /* 0x000fe200078e00ff */
[----:B------:R-:W-:Y:S03]  /*41c0*/  SHF.R.U32.HI R37, RZ, R18, R37 ;  /* 0x00000012ff257219 */ /* 0x000fe60000011625 */
[----:B------:R-:W-:Y:S01]  /*41d0*/  IMAD.HI.U32 R34, R11, R4, RZ ;  /* 0x000000040b227227 */ /* 0x000fe200078e00ff */
[----:B------:R-:W-:Y:S02]  /*41e0*/  @P2 SHF.R.U32.HI R3, RZ, R5, R38 ;  /* 0x00000005ff032219 */ /* 0x000fe40000011626 */
[----:B------:R-:W-:Y:S02]  /*41f0*/  SEL R9, R8, R37, !P0 ;  /* 0x0000002508097207 */ /* 0x000fe40004000000 */
[----:B------:R-:W-:Y:S01]  /*4200*/  @P2 SHF.R.U32.HI R11, RZ, R5, R34 ;  /* 0x00000005ff0b2219 */ /* 0x000fe20000011622 */
[C---:B------:R-:W-:Y:S01]  /*4210*/  IMAD R10, R26.reuse, R3, RZ ;  /* 0x000000031a0a7224 */ /* 0x040fe200078e02ff */
[----:B------:R-:W-:Y:S01]  /*4220*/  SEL R3, R13, R36, !P4 ;  /* 0x000000240d037207 */ /* 0x000fe20006000000 */
[C---:B------:R-:W-:Y:S03]  /*4230*/  IMAD.HI.U32 R14, R9.reuse, R4, RZ ;  /* 0x00000004090e7227 */ /* 0x040fe600078e00ff */
[----:B------:R-:W-:Y:S01]  /*4240*/  ISETP.GE.AND P0, PT, R9, R10, PT ;  /* 0x0000000a0900720c */ /* 0x000fe20003f06270 */
[C---:B------:R-:W-:Y:S01]  /*4250*/  IMAD R12, R26.reuse, R11, RZ ;  /* 0x0000000b1a0c7224 */ /* 0x040fe200078e02ff */
[-C--:B------:R-:W-:Y:S04]  /*4260*/  SHF.R.U32.HI R14, RZ, R5.reuse, R14 ;  /* 0x00000005ff0e7219 */ /* 0x080fe8000001160e */
[----:B------:R-:W-:Y:S02]  /*4270*/  ISETP.GE.OR P0, PT, R3, R12, P0 ;  /* 0x0000000c0300720c */ /* 0x000fe40000706670 */
[----:B------:R-:W-:Y:S05]  /*4280*/  SEL R15, R9, R14, !P2 ;  /* 0x0000000e090f7207 */ /* 0x000fea0005000000 */
[----:B------:R-:W-:Y:S04]  /*4290*/  IMAD.MOV R14, RZ, RZ, -R15 ;  /* 0x000000ffff0e7224 */ /* 0x000fe800078e0a0f */
[----:B------:R-:W-:Y:S02]  /*42a0*/  IMAD R14, R26, R14, R9 ;  /* 0x0000000e1a0e7224 */ /* 0x000fe400078e0209 */
[C---:B------:R-:W-:Y:S05]  /*42b0*/  @!P0 IMAD.HI.U32 R10, R3.reuse, R4, RZ ;  /* 0x00000004030a8227 */ /* 0x040fea00078e00ff */
[----:B------:R-:W-:Y:S04]  /*42c0*/  @!P0 SHF.R.U32.HI R10, RZ, R5, R10 ;  /* 0x00000005ff0a8219 */ /* 0x000fe8000001160a */
[----:B------:R-:W-:Y:S01]  /*42d0*/  @!P0 SEL R0, R3, R10, !P2 ;  /* 0x0000000a03008207 */ /* 0x000fe20005000000 */
[----:B------:R-:W-:Y:S03]  /*42e0*/  IMAD.MOV R10, RZ, RZ, -R3 ;  /* 0x000000ffff0a7224 */ /* 0x000fe600078e0a03 */
[----:B------:R-:W-:Y:S01]  /*42f0*/  @!P0 IADD3 R15, PT, PT, R15, -R0, RZ ;  /* 0x800000000f0f8210 */ /* 0x000fe20007ffe0ff */
[----:B------:R-:W-:Y:S01]  /*4300*/  @!P0 IMAD R0, R11, R14, R0 ;  /* 0x0000000e0b008224 */ /* 0x000fe200078e0200 */
[----:B------:R-:W-:Y:S01]  /*4310*/  IADD3 R11, PT, PT, -R9, RZ, RZ ;  /* 0x000000ff090b7210 */ /* 0x000fe20007ffe1ff */
[----:B------:R-:W-:Y:S02]  /*4320*/  IMAD R13, R2, R10, R13 ;  /* 0x0000000a020d7224 */ /* 0x000fe400078e020d */
[----:B------:R-:W-:Y:S02]  /*4330*/  @!P0 IMAD R9, R15, R26, R3 ;  /* 0x0000001a0f098224 */ /* 0x000fe400078e0203 */
[----:B------:R-:W-:Y:S02]  /*4340*/  @!P0 IMAD.MOV.U32 R3, RZ, RZ, R0 ;  /* 0x000000ffff038224 */ /* 0x000fe400078e0000 */
[----:B------:R-:W-:Y:S02]  /*4350*/  IMAD R8, R6, R11, R8 ;  /* 0x0000000b06087224 */ /* 0x000fe400078e0208 */
[----:B------:R-:W-:Y:S02]  /*4360*/  IMAD R13, R3, R2, R13 ;  /* 0x00000002030d7224 */ /* 0x000fe400078e020d */
[----:B------:R-:W-:Y:S02]  /*4370*/  IMAD R8, R9, R6, R8 ;  /* 0x0000000609087224 */ /* 0x000fe400078e0208 */
.L_x_72:
[----:B------:R-:W-:Y:S05]  /*4380*/  BRA.U UP1, `(.L_x_73) ;  /* 0x0000000101107547 */ /* 0x000fea000b800000 */
[----:B------:R-:W-:Y:S04]  /*4390*/  MOV R0, UR6 ;  /* 0x0000000600007c02 */ /* 0x000fe80008000f00 */
[----:B------:R-:W-:Y:S04]  /*43a0*/  SHF.L.U32 R3, R0, 0x1f, RZ ;  /* 0x0000001f00037819 */ /* 0x000fe800000006ff */
[----:B------:R-:W2:Y:S02]  /*43b0*/  SYNCS.PHASECHK.TRANS64.TRYWAIT P0, [UR7+0x78], R3 ;  /* 0x00007803ff0075a7 */ /* 0x000ea40008001107 */
[----:B--2---:R-:W-:Y:S05]  /*43c0*/  @!P0 BRA `(.L_x_74) ;  /* 0x0000007400208947 */ /* 0x004fea0003800000 */
.L_x_73:
[----:B------:R-:W-:Y:S01]  /*43d0*/  R2UR UR43, R21 ;  /* 0x00000000152b72ca */ /* 0x000fe200000e0000 */
[----:B------:R-:W-:Y:S01]  /*43e0*/  IMAD.MOV.U32 R12, RZ, RZ, 0x1 ;  /* 0x00000001ff0c7424 */ /* 0x000fe200078e00ff */
[----:B------:R-:W-:Y:S02]  /*43f0*/  R2UR UR42, R20 ;  /* 0x00000000142a72ca */ /* 0x000fe400000e0000 */
[----:B------:R-:W-:Y:S02]  /*4400*/  ISETP.NE.U32.AND P2, PT, RZ, UR4, PT ;  /* 0x00000004ff007c0c */ /* 0x000fe4000bf45070 */
[----:B------:R-:W-:Y:S02]  /*4410*/  SHF.L.U32 R12, R12, 0x1f, RZ ;  /* 0x0000001f0c0c7819 */ /* 0x000fe400000006ff */
[----:B------:R-:W-:Y:S05]  /*4420*/  ISETP.NE.AND.EX P2, PT, RZ, UR5, PT, P2 ;  /* 0x00000005ff007c0c */ /* 0x000fea000bf45320 */
[----:B------:R-:W-:Y:S02]  /*4430*/  USHF.L.U32 UR43, UR43, 0x7, URZ ;  /* 0x000000072b2b7899 */ /* 0x000fe400080006ff */
[----:B------:R-:W-:Y:S01]  /*4440*/  USHF.L.U32 UR42, UR42, 0x7, URZ ;  /* 0x000000072a2a7899 */ /* 0x000fe200080006ff */
[----:B------:R-:W-:Y:S11]  /*4450*/  BRA.U !UP3, `(.L_x_75) ;  /* 0x000000010b347547 */ /* 0x000ff6000b800000 */
[----:B------:R-:W-:Y:S01]  /*4460*/  UPLOP3.LUT UP0, UPT, UPT, UPT, UP2, 0x80, 0x8 ;  /* 0x000000000008789c */ /* 0x000fe20003f0f020 */
[----:B--2---:R-:W-:Y:S02]  /*4470*/  HFMA2 R0, -RZ, RZ, 0, 5.9604644775390625e-08 ;  /* 0x00000001ff007431 */ /* 0x004fe400000001ff */
[----:B------:R-:W-:Y:S03]  /*4480*/  IMAD.MOV.U32 R67, RZ, RZ, 0x1 ;  /* 0x00000001ff437424 */ /* 0x000fe600078e00ff */
[----:B------:R-:W-:Y:S05]  /*4490*/  PLOP3.LUT P0, PT, PT, PT, UP0, 0x80, 0x8 ;  /* 0x000000000008781c */ /* 0x000fea0003f0f008 */
[----:B------:R-:W2:Y:S01]  /*44a0*/  @UP0 LDCU.64 UR10, c[0x0][0x888] ;  /* 0x00011100ff0a07ac */ /* 0x000ea20008000a00 */
[----:B------:R-:W-:Y:S07]  /*44b0*/  @UP0 UIMAD UR8, UR52, UR4, URZ ;  /* 0x00000004340802a4 */ /* 0x000fee000f8e02ff */
[----:B------:R-:W-:Y:S01]  /*44c0*/  @!P0 PRMT R67, R0, 0x7610, R67 ;  /* 0x0000761000438816 */ /* 0x000fe20000000043 */
[----:B--2---:R-:W-:Y:S03]  /*44d0*/  @UP0 UIMAD.WIDE UR10, UR8, 0x4, UR10 ;  /* 0x00000004080a08a5 */ /* 0x004fe6000f8e020a */
[----:B------:R-:W2:Y:S03]  /*44e0*/  @!UP0 LDCU UR8, c[0x0][0x880] ;  /* 0x00011000ff0887ac */ /* 0x000ea60008000800 */
[----:B------:R-:W-:Y:S01]  /*44f0*/  IMAD.U32 R10, RZ, RZ, UR10 ;  /* 0x0000000aff0a7e24 */ /* 0x000fe2000f8e00ff */
[----:B------:R-:W-:Y:S05]  /*4500*/  MOV R11, UR11 ;  /* 0x0000000b000b7c02 */ /* 0x000fea0008000f00 */
[----:B------:R3:W5:Y:S02]  /*4510*/  @P0 LDG.E R35, desc[UR46][R10.64] ;  /* 0x0000002e0a230981 */ /* 0x000764000c1e1900 */
[----:B--23--:R-:W-:Y:S07]  /*4520*/  @!P0 IMAD.U32 R35, RZ, RZ, UR8 ;  /* 0x00000008ff238e24 */ /* 0x00cfee000f8e00ff */
.L_x_75:
[----:B-----5:R-:W-:Y:S01]  /*4530*/  @!P2 FSETP.EQ.AND P0, PT, R35, RZ, PT ;  /* 0x000000ff2300a20b */ /* 0x020fe20003f02000 */
[----:B------:R-:W-:Y:S01]  /*4540*/  @!UPT UIADD3 URZ, UPT, UPT, URZ, URZ, URZ ;  /* 0x000000fffffff290 */ /* 0x000fe2000fffe0ff */
[----:B------:R-:W-:Y:S11]  /*4550*/  @!P2 BRA `(.L_x_76) ;  /* 0x000000000014a947 */ /* 0x000ff60003800000 */
[----:B------:R-:W-:Y:S02]  /*4560*/  LOP3.LUT P2, RZ, R67, 0xff, RZ, 0xc0, !PT ;  /* 0x000000ff43ff7812 */ /* 0x000fe4000784c0ff */
[----:B------:R-:W-:Y:S04]  /*4570*/  PLOP3.LUT P0, PT, PT, PT, UP0, 0x80, 0x8 ;  /* 0x000000000008781c */ /* 0x000fe80003f0f008 */
[----:B------:R-:W-:Y:S07]  /*4580*/  PLOP3.LUT P0, PT, P0, PT, PT, 0x8, 0x80 ;  /* 0x000000000080781c */ /* 0x000fee000070e170 */
[----:B------:R-:W-:Y:S11]  /*4590*/  @P2 FSETP.EQ.AND P0, PT, R35, RZ, PT ;  /* 0x000000ff2300220b */ /* 0x000ff60003f02000 */
[----:B------:R-:W-:Y:S02]  /*45a0*/  @!UPT UIADD3 URZ, UPT, UPT, URZ, URZ, URZ ;  /* 0x000000fffffff290 */ /* 0x000fe4000fffe0ff */
.L_x_76:
[----:B------:R-:W3:Y:S01]  /*45b0*/  SYNCS.PHASECHK.TRANS64.TRYWAIT P2, [UR7+0x50], R12 ;  /* 0x0000500cff0075a7 */ /* 0x000ee20008041107 */
[----:B------:R-:W-:Y:S04]  /*45c0*/  ELECT P4, URZ, PT ;  /* 0x0000000000ff782f */ /* 0x000fe80003880000 */
[----:B------:R-:W-:Y:S11]  /*45d0*/  PLOP3.LUT P4, PT, P0, P4, PT, 0xf2, 0x2f ;  /* 0x00000000002f781c */ /* 0x000ff60000789e72 */
[----:B------:R-:W-:Y:S02]  /*45e0*/  @!UPT UIADD3 URZ, UPT, UPT, URZ, URZ, URZ ;  /* 0x000000fffffff290 */ /* 0x000fe4000fffe0ff */
[----:B-1----:R-:W-:Y:S05]  /*45f0*/  @!P4 IADD3 R9, P0, PT, R32, 0x580, RZ ;  /* 0x000005802009c810 */ /* 0x002fea0007f1e0ff */
[----:B--2---:R-:W-:Y:S01]  /*4600*/  @!P4 IMAD.X R0, RZ, RZ, R33, P0 ;  /* 0x000000ffff00c224 */ /* 0x004fe200000e0621 */
[----:B---3--:R-:W-:Y:S07]  /*4610*/  @!P2 BRA `(.L_x_77) ;  /* 0x0000007000a4a947 */ /* 0x008fee0003800000 */
.L_x_198:
[----:B------:R-:W-:Y:S01]  /*4620*/  @!P4 R2UR UR9, R9 ;  /* 0x000000000909c2ca */ /* 0x000fe200000e0000 */
[----:B------:R-:W-:Y:S01]  /*4630*/  VOTEU.ALL UP1, P4 ;  /* 0x0000000000ff7886 */ /* 0x000fe20002020000 */
[----:B------:R-:W-:Y:S01]  /*4640*/  @!P4 R2UR UR8, R0 ;  /* 0x000000000008c2ca */ /* 0x000fe200000e0000 */
[----:B------:R-:W-:Y:S01]  /*4650*/  @!P4 IMAD.MOV.U32 R0, RZ, RZ, 0x2000 ;  /* 0x00002000ff00c424 */ /* 0x000fe200078e00ff */
[----:B------:R-:W-:Y:S01]  /*4660*/  UMOV UR44, UR52 ;  /* 0x00000034002c7c82 */ /* 0x000fe20008000000 */
[----:B------:R-:W-:Y:S01]  /*4670*/  UPRMT UR21, UR37, 0x654, UR41 ;  /* 0x0000065425157896 */ /* 0x000fe20008000029 */
[----:B------:R-:W-:Y:S01]  /*4680*/  @!P4 IADD3 R9, P0, PT, R32, 0x580, RZ ;  /* 0x000005802009c810 */ /* 0x000fe20007f1e0ff */
[----:B------:R-:W-:Y:S01]  /*4690*/  @!UP1 UIADD3 UR40, UPT, UPT, UR7, 0x200, URZ ;  /* 0x0000020007289890 */ /* 0x000fe2000fffe0ff */
[----:B------:R-:W-:Y:S05]  /*46a0*/  VOTEU.ALL UP1, P4 ;  /* 0x0000000000ff7886 */ /* 0x000fea0002020000 */
[----:B------:R-:W-:Y:S01]  /*46b0*/  IMAD.U32 R10, RZ, RZ, UR9 ;  /* 0x00000009ff0a7e24 */ /* 0x000fe2000f8e00ff */
[----:B------:R-:W-:Y:S01]  /*46c0*/  UMOV UR9, 0x10000000 ;  /* 0x1000000000097882 */ /* 0x000fe20000000000 */
[----:B------:R-:W-:Y:S01]  /*46d0*/  IMAD.U32 R11, RZ, RZ, UR8 ;  /* 0x00000008ff0b7e24 */ /* 0x000fe2000f8e00ff */
[----:B------:R-:W-:Y:S02]  /*46e0*/  UMOV UR8, 0x0 ;  /* 0x0000000000087882 */ /* 0x000fe40000000000 */
[----:B------:R-:W-:Y:S02]  /*46f0*/  @!P4 R2UR UR10, R10 ;  /* 0x000000000a0ac2ca */ /* 0x000fe400000e0000 */
[----:B------:R-:W-:Y:S11]  /*4700*/  @!P4 R2UR UR11, R11 ;  /* 0x000000000b0bc2ca */ /* 0x000ff600000e0000 */
[----:B------:R-:W-:Y:S02]  /*4710*/  @!UPT UIADD3 URZ, UPT, UPT, URZ, URZ, URZ ;  /* 0x000000fffffff290 */ /* 0x000fe4000fffe0ff */
[----:B------:R2:W-:Y:S01]  /*4720*/  @!UP1 UTMALDG.3D [UR40], [UR10], desc[UR8] ;  /* 0x000008280a0095b4 */ /* 0x0005e20008011000 */
[----:B------:R3:W-:Y:S01]  /*4730*/  @!P4 SYNCS.ARRIVE.TRANS64.RED.A0TR RZ, [UR7+0x30], R0 ;  /* 0x00003000ffffc9a7 */ /* 0x0007e20008300407 */
[----:B------:R-:W-:Y:S01]  /*4740*/  SYNCS.ARRIVE.TRANS64.RED.A1T0 RZ, [UR21], RZ ;  /* 0x000000ffffff79a7 */ /* 0x000fe20008100415 */
[----:B---3--:R-:W-:Y:S01]  /*4750*/  @!P4 IMAD.X R0, RZ, RZ, R33, P0 ;  /* 0x000000ffff00c224 */ /* 0x008fe200000e0621 */
[----:B------:R-:W3:Y:S02]  /*4760*/  SYNCS.PHASECHK.TRANS64.TRYWAIT P2, [UR7+0x58], R12 ;  /* 0x0000580cff0075a7 */ /* 0x000ee40008041107 */
[----:B--23--:R-:W-:Y:S05]  /*4770*/  @!P2 BRA `(.L_x_78) ;  /* 0x000000700064a947 */ /* 0x00cfea0003800000 */
.L_x_200:
[----:B------:R-:W-:Y:S01]  /*4780*/  @!P4 R2UR UR9, R9 ;  /* 0x000000000909c2ca */ /* 0x000fe200000e0000 */
[----:B------:R-:W-:Y:S01]  /*4790*/  VOTEU.ALL UP1, P4 ;  /* 0x0000000000ff7886 */ /* 0x000fe20002020000 */
[----:B------:R-:W-:Y:S01]  /*47a0*/  @!P4 R2UR UR8, R0 ;  /* 0x000000000008c2ca */ /* 0x000fe200000e0000 */
[----:B------:R-:W-:Y:S01]  /*47b0*/  @!P4 IMAD.MOV.U32 R0, RZ, RZ, 0x2000 ;  /* 0x00002000ff00c424 */ /* 0x000fe200078e00ff */
[----:B------:R-:W-:Y:S01]  /*47c0*/  UMOV UR35, UR43 ;  /* 0x0000002b00237c82 */ /* 0x000fe20008000000 */
[----:B------:R-:W-:Y:S01]  /*47d0*/  UMOV UR36, UR52 ;  /* 0x0000003400247c82 */ /* 0x000fe20008000000 */
[----:B------:R-:W-:Y:S01]  /*47e0*/  @!UP1 UIADD3 UR34, UPT, UPT, UR42, 0x10, URZ ;  /* 0x000000102a229890 */ /* 0x000fe2000fffe0ff */
[----:B------:R-:W-:Y:S01]  /*47f0*/  @!P4 IADD3 R9, P0, PT, R32, 0x580, RZ ;  /* 0x000005802009c810 */ /* 0x000fe20007f1e0ff */
[----:B------:R-:W-:Y:S01]  /*4800*/  @!UP1 UIADD3 UR32, UPT, UPT, UR7, 0x2200, URZ ;  /* 0x0000220007209890 */ /* 0x000fe2000fffe0ff */
[----:B------:R-:W-:Y:S01]  /*4810*/  VOTEU.ALL UP1, P4 ;  /* 0x0000000000ff7886 */ /* 0x000fe20002020000 */
[----:B------:R-:W-:Y:S03]  /*4820*/  UPRMT UR15, UR37, 0x654, UR33 ;  /* 0x00000654250f7896 */ /* 0x000fe60008000021 */
        /* <DEDUP_REMOVED lines=13> */
.L_x_202:
        /* <DEDUP_REMOVED lines=24> */
.L_x_204:
[----:B------:R-:W-:Y:S01]  /*4a80*/  @!P4 R2UR UR9, R9 ;  /* 0x000000000909c2ca */ /* 0x000fe200000e0000 */
[----:B------:R-:W-:Y:S01]  /*4a90*/  VOTEU.ALL UP1, P4 ;  /* 0x0000000000ff7886 */ /* 0x000fe20002020000 */
[----:B------:R-:W-:Y:S01]  /*4aa0*/  @!P4 R2UR UR8, R0 ;  /* 0x000000000008c2ca */ /* 0x000fe200000e0000 */
[----:B------:R-:W-:Y:S01]  /*4ab0*/  @!P4 IMAD.MOV.U32 R0, RZ, RZ, 0x2000 ;  /* 0x00002000ff00c424 */ /* 0x000fe200078e00ff */
[----:B------:R-:W-:Y:S01]  /*4ac0*/  UMOV UR19, UR43 ;  /* 0x0000002b00137c82 */ /* 0x000fe20008000000 */
[----:B------:R-:W-:Y:S01]  /*4ad0*/  UMOV UR20, UR52 ;  /* 0x0000003400147c82 */ /* 0x000fe20008000000 */
[----:B------:R-:W-:Y:S01]  /*4ae0*/  @!UP1 UIADD3 UR18, UPT, UPT, UR42, 0x30, URZ ;  /* 0x000000302a129890 */ /* 0x000fe2000fffe0ff */
[----:B------:R-:W-:Y:S01]  /*4af0*/  SHF.L.U32 R20, RZ, 0x1f, RZ ;  /* 0x0000001fff147819 */ /* 0x000fe200000006ff */
[----:B------:R-:W-:Y:S01]  /*4b00*/  @!UP1 UIADD3 UR16, UPT, UPT, UR7, 0x6200, URZ ;  /* 0x0000620007109890 */ /* 0x000fe2000fffe0ff */
[----:B------:R-:W-:Y:S01]  /*4b10*/  @!P4 IADD3 R9, P0, PT, R32, 0x580, RZ ;  /* 0x000005802009c810 */ /* 0x000fe20007f1e0ff */
[----:B------:R-:W-:Y:S01]  /*4b20*/  VOTEU.ALL UP1, P4 ;  /* 0x0000000000ff7886 */ /* 0x000fe20002020000 */
[----:B------:R-:W-:Y:S02]  /*4b30*/  UPRMT UR13, UR37, 0x654, UR17 ;  /* 0x00000654250d7896 */ /* 0x000fe40008000011 */
        /* <DEDUP_REMOVED lines=13> */
.L_x_206:
[----:B------:R-:W-:Y:S01]  /*4c10*/  @!P4 R2UR UR9, R9 ;  /* 0x000000000909c2ca */ /* 0x000fe200000e0000 */
[----:B------:R-:W-:Y:S01]  /*4c20*/  VOTEU.ALL UP1, P4 ;  /* 0x0000000000ff7886 */ /* 0x000fe20002020000 */
[----:B------:R-:W-:Y:S01]  /*4c30*/  @!P4 R2UR UR8, R0 ;  /* 0x000000000008c2ca */ /* 0x000fe200000e0000 */
[----:B------:R-:W-:Y:S01]  /*4c40*/  @!P4 IMAD.MOV.U32 R0, RZ, RZ, 0x2000 ;  /* 0x00002000ff00c424 */ /* 0x000fe200078e00ff */
[----:B------:R-:W-:Y:S01]  /*4c50*/  UMOV UR18, 0x0 ;  /* 0x0000000000127882 */ /* 0x000fe20000000000 */
[----:B------:R-:W-:Y:S01]  /*4c60*/  UMOV UR19, 0x10000000 ;  /* 0x1000000000137882 */ /* 0x000fe20000000000 */
[----:B------:R-:W-:Y:S01]  /*4c70*/  @!UP1 UIADD3 UR10, UPT, UPT, UR42, 0x40, URZ ;  /* 0x000000402a0a9890 */ /* 0x000fe2000fffe0ff */
[----:B------:R-:W-:Y:S01]  /*4c80*/  @!P4 IADD3 R9, P0, PT, R32, 0x580, RZ ;  /* 0x000005802009c810 */ /* 0x000fe20007f1e0ff */
[----:B------:R-:W-:Y:S01]  /*4c90*/  UMOV UR11, UR43 ;  /* 0x0000002b000b7c82 */ /* 0x000fe20008000000 */
[----:B------:R-:W-:Y:S04]  /*4ca0*/  UMOV UR12, UR52 ;  /* 0x00000034000c7c82 */ /* 0x000fe80008000000 */
[----:B------:R-:W-:Y:S01]  /*4cb0*/  IMAD.U32 R10, RZ, RZ, UR9 ;  /* 0x00000009ff0a7e24 */ /* 0x000fe2000f8e00ff */
[----:B------:R-:W-:Y:S01]  /*4cc0*/  UMOV UR9, UR41 ;  /* 0x0000002900097c82 */ /* 0x000fe20008000000 */
[----:B------:R-:W-:Y:S01]  /*4cd0*/  IMAD.U32 R11, RZ, RZ, UR8 ;  /* 0x00000008ff0b7e24 */ /* 0x000fe2000f8e00ff */
[----:B------:R-:W-:Y:S02]  /*4ce0*/  @!UP1 UIADD3 UR8, UPT, UPT, UR7, 0x200, URZ ;  /* 0x0000020007089890 */ /* 0x000fe4000fffe0ff */
[----:B------:R-:W-:Y:S01]  /*4cf0*/  @!P4 R2UR UR22, R10 ;  /* 0x000000000a16c2ca */ /* 0x000fe200000e0000 */
[----:B------:R-:W-:Y:S01]  /*4d00*/  VOTEU.ALL UP1, P4 ;  /* 0x0000000000ff7886 */ /* 0x000fe20002020000 */
        /* <DEDUP_REMOVED lines=8> */
.L_x_208:
        /* <DEDUP_REMOVED lines=9> */
[----:B------:R-:W-:Y:S03]  /*4e20*/  UMOV UR12, UR52 ;  /* 0x00000034000c7c82 */ /* 0x000fe60008000000 */
[----:B------:R-:W-:Y:S02]  /*4e30*/  @!P4 IMAD.X R21, RZ, RZ, R33, P0 ;  /* 0x000000ffff15c224 */ /* 0x000fe400000e0621 */
        /* <DEDUP_REMOVED lines=11> */
[----:B------:R-:W3:Y:S02]  /*4ef0*/  SYNCS.PHASECHK.TRANS64.TRYWAIT P2, [UR7+0x60], R20 ;  /* 0x00006014ff0075a7 */ /* 0x000ee40008041107 */
[----:B--23--:R-:W-:Y:S05]  /*4f00*/  @!P2 BRA `(.L_x_83) ;  /* 0x0000006800f8a947 */ /* 0x00cfea0003800000 */
.L_x_210:
[----:B------:R-:W2:Y:S01]  /*4f10*/  LDC.64 R14, c[0x0][0xb10] ;  /* 0x0002c400ff0e7b82 */ /* 0x000ea20000000a00 */
[----:B------:R-:W-:Y:S01]  /*4f20*/  @!P4 R2UR UR9, R34 ;  /* 0x000000002209c2ca */ /* 0x000fe200000e0000 */
[----:B------:R-:W-:Y:S01]  /*4f30*/  VOTEU.ALL UP1, P4 ;  /* 0x0000000000ff7886 */ /* 0x000fe20002020000 */
[----:B------:R-:W-:Y:S01]  /*4f40*/  @!P4 R2UR UR8, R21 ;  /* 0x000000001508c2ca */ /* 0x000fe200000e0000 */
[----:B------:R-:W-:Y:S01]  /*4f50*/  @!P4 IMAD.MOV.U32 R21, RZ, RZ, 0x2000 ;  /* 0x00002000ff15c424 */ /* 0x000fe200078e00ff */
[----:B------:R-:W-:Y:S03]  /*4f60*/  UMOV UR18, 0x0 ;  /* 0x0000000000127882 */ /* 0x000fe60000000000 */
[----:B------:R-:W3:Y:S01]  /*4f70*/  LDC.64 R10, c[0x0][0xb18] ;  /* 0x0002c600ff0a7b82 */ /* 0x000ee20000000a00 */
[----:B------:R-:W-:Y:S01]  /*4f80*/  @!UP1 UIADD3 UR10, UPT, UPT, UR42, 0x60, URZ ;  /* 0x000000602a0a9890 */ /* 0x000fe2000fffe0ff */
[----:B------:R-:W-:Y:S01]  /*4f90*/  @P3 SHF.R.U32.HI R24, RZ, 0x10, R29 ;  /* 0x00000010ff183819 */ /* 0x000fe2000001161d */
[----:B------:R-:W-:Y:S01]  /*4fa0*/  UMOV UR19, 0x10000000 ;  /* 0x1000000000137882 */ /* 0x000fe20000000000 */
[----:B------:R-:W-:Y:S01]  /*4fb0*/  UMOV UR11, UR43 ;  /* 0x0000002b000b7c82 */ /* 0x000fe20008000000 */
[----:B------:R-:W-:Y:S03]  /*4fc0*/  UMOV UR12, UR52 ;  /* 0x00000034000c7c82 */ /* 0x000fe60008000000 */
[----:B------:R-:W5:Y:S01]  /*4fd0*/  @!P1 LDC R0, c[0x0][0xb20] ;  /* 0x0002c800ff009b82 */ /* 0x000f620000000800 */
[----:B------:R-:W-:Y:S02]  /*4fe0*/  VIADD R27, R27, 0x1 ;  /* 0x000000011b1b7836 */ /* 0x000fe40000000000 */
[----:B------:R-:W-:Y:S05]  /*4ff0*/  IMAD.U32 R36, RZ, RZ, UR9 ;  /* 0x00000009ff247e24 */ /* 0x000fea000f8e00ff */
[----:B-1----:R-:W1:Y:S01]  /*5000*/  @!P1 LDC R3, c[0x0][0xb0c] ;  /* 0x0002c300ff039b82 */ /* 0x002e620000000800 */
[----:B------:R-:W-:Y:S01]  /*5010*/  IMAD.U32 R37, RZ, RZ, UR8 ;  /* 0x00000008ff257e24 */ /* 0x000fe2000f8e00ff */
[----:B------:R-:W-:Y:S01]  /*5020*/  @!UP1 UIADD3 UR8, UPT, UPT, UR7, 0x4200, URZ ;  /* 0x0000420007089890 */ /* 0x000fe2000fffe0ff */
[----:B------:R-:W-:Y:S01]  /*5030*/  @!P4 R2UR UR20, R36 ;  /* 0x000000002414c2ca */ /* 0x000fe200000e0000 */
[----:B------:R-:W-:Y:S02]  /*5040*/  VOTEU.ALL UP1, P4 ;  /* 0x0000000000ff7886 */ /* 0x000fe40002020000 */
[----:B------:R-:W-:Y:S01]  /*5050*/  @!P4 R2UR UR21, R37 ;  /* 0x000000002515c2ca */ /* 0x000fe200000e0000 */
[----:B------:R-:W-:Y:S11]  /*5060*/  UMOV UR9, UR25 ;  /* 0x0000001900097c82 */ /* 0x000ff60008000000 */
[----:B------:R-:W-:Y:S01]  /*5070*/  @!UPT UIADD3 URZ, UPT, UPT, URZ, URZ, URZ ;  /* 0x000000fffffff290 */ /* 0x000fe2000fffe0ff */
[----:B------:R1:W-:Y:S01]  /*5080*/  @!UP1 UTMALDG.3D [UR8], [UR20], desc[UR18] ;  /* 0x00001208140095b4 */ /* 0x0003e20008011000 */
[----:B------:R1:W-:Y:S02]  /*5090*/  @!P4 SYNCS.ARRIVE.TRANS64.RED.A0TR RZ, [UR7+0x40], R21 ;  /* 0x00004015ffffc9a7 */ /* 0x0003e40008300407 */
[----:B-1----:R-:W-:Y:S01]  /*50a0*/  @!P1 ISETP.NE.AND P2, PT, R3, 0x1, PT ;  /* 0x000000010300980c */ /* 0x002fe20003f45270 */
[C---:B--2---:R-:W-:Y:S01]  /*50b0*/  @!P1 IMAD.HI.U32 R14, R13.reuse, R14, RZ ;  /* 0x0000000e0d0e9227 */ /* 0x044fe200078e00ff */
[----:B---3--:R-:W-:Y:S03]  /*50c0*/  @!P1 ISETP.NE.AND P0, PT, R10, 0x1, PT ;  /* 0x000000010a00980c */ /* 0x008fe60003f05270 */
[C---:B------:R-:W-:Y:S01]  /*50d0*/  @!P1 IMAD.HI.U32 R11, R8.reuse, R11, RZ ;  /* 0x0000000b080b9227 */ /* 0x040fe200078e00ff */
[----:B------:R-:W-:Y:S04]  /*50e0*/  @!P1 SHF.R.U32.HI R14, RZ, R15, R14 ;  /* 0x0000000fff0e9219 */ /* 0x000fe8000001160e */
[----:B-----5:R-:W-:Y:S01]  /*50f0*/  @!P1 SHF.R.U32.HI R9, RZ, R0, R11 ;  /* 0x00000000ff099219 */ /* 0x020fe2000001160b */
[----:B------:R-:W-:Y:S01]  /*5100*/  SYNCS.ARRIVE.TRANS64.RED.A1T0 RZ, [UR14], RZ ;  /* 0x000000ffffff79a7 */ /* 0x000fe2000810040e */
[----:B------:R-:W-:Y:S02]  /*5110*/  @!P1 SEL R14, R13, R14, !P2 ;  /* 0x0000000e0d0e9207 */ /* 0x000fe40005000000 */
[----:B------:R-:W-:Y:S01]  /*5120*/  @!P1 SEL R9, R8, R9, !P0 ;  /* 0x0000000908099207 */ /* 0x000fe20004000000 */
[----:B------:R-:W1:Y:S04]  /*5130*/  SYNCS.PHASECHK.TRANS64.TRYWAIT P5, [UR7+0x68], R20 ;  /* 0x00006814ff0075a7 */ /* 0x000e6800080a1107 */
[----:B------:R-:W-:Y:S02]  /*5140*/  @!P1 IMAD.IADD R0, R9, 0x1, -R14 ;  /* 0x0000000109009824 */ /* 0x000fe400078e0a0e */
[----:B------:R-:W-:Y:S02]  /*5150*/  @!P1 IMAD.IADD R9, R14, 0x1, -R9 ;  /* 0x000000010e099824 */ /* 0x000fe400078e0a09 */
[----:B------:R-:W-:Y:S02]  /*5160*/  @!P1 IMAD R13, R0, R3, R13 ;  /* 0x00000003000d9224 */ /* 0x000fe400078e020d */
[----:B------:R-:W-:Y:S01]  /*5170*/  @!P1 IMAD R8, R9, R10, R8 ;  /* 0x0000000a09089224 */ /* 0x000fe200078e0208 */
[----:B-1----:R-:W-:Y:S06]  /*5180*/  @!P5 BRA `(.L_x_84) ;  /* 0x000000680070d947 */ /* 0x002fec0003800000 */
.L_x_212:
[----:B-1----:R-:W-:Y:S01]  /*5190*/  @!P4 IADD3 R3, P0, PT, R32, 0x580, RZ ;  /* 0x000005802003c810 */ /* 0x002fe20007f1e0ff */
[----:B------:R-:W-:Y:S01]  /*51a0*/  VOTEU.ALL UP1, P4 ;  /* 0x0000000000ff7886 */ /* 0x000fe20002020000 */
[----:B------:R-:W-:Y:S01]  /*51b0*/  UMOV UR18, 0x0 ;  /* 0x0000000000127882 */ /* 0x000fe20000000000 */
[----:B------:R-:W-:Y:S01]  /*51c0*/  UMOV UR19, 0x10000000 ;  /* 0x1000000000137882 */ /* 0x000fe20000000000 */
[----:B------:R-:W-:Y:S01]  /*51d0*/  @!P4 R2UR UR9, R3 ;  /* 0x000000000309c2ca */ /* 0x000fe200000e0000 */
[----:B------:R-:W-:Y:S01]  /*51e0*/  @!P4 IMAD.X R0, RZ, RZ, R33, P0 ;  /* 0x000000ffff00c224 */ /* 0x000fe200000e0621 */
[----:B------:R-:W-:Y:S01]  /*51f0*/  @!UP1 UIADD3 UR10, UPT, UPT, UR42, 0x70, URZ ;  /* 0x000000702a0a9890 */ /* 0x000fe2000fffe0ff */
[----:B------:R-:W-:Y:S01]  /*5200*/  ISETP.NE.AND P0, PT, R27, 0x2, PT ;  /* 0x000000021b00780c */ /* 0x000fe20003f05270 */
[----:B------:R-:W-:Y:S01]  /*5210*/  UMOV UR11, UR43 ;  /* 0x0000002b000b7c82 */ /* 0x000fe20008000000 */
[----:B------:R-:W-:Y:S01]  /*5220*/  UMOV UR12, UR52 ;  /* 0x00000034000c7c82 */ /* 0x000fe20008000000 */
[----:B------:R-:W-:Y:S01]  /*5230*/  @!P4 R2UR UR8, R0 ;  /* 0x000000000008c2ca */ /* 0x000fe200000e0000 */
[----:B------:R-:W-:Y:S01]  /*5240*/  IMAD.IADD R20, R8, 0x1, R66 ;  /* 0x0000000108147824 */ /* 0x000fe200078e0242 */
[----:B------:R-:W-:Y:S01]  /*5250*/  @P3 R2UR UR52, R24 ;  /* 0x00000000183432ca */ /* 0x000fe200000e0000 */
[----:B------:R-:W-:Y:S01]  /*5260*/  IMAD.IADD R21, R13, 0x1, R68 ;  /* 0x000000010d157824 */ /* 0x000fe200078e0244 */
[----:B------:R-:W-:Y:S02]  /*5270*/  SEL R0, RZ, 0x1, P0 ;  /* 0x00000001ff007807 */ /* 0x000fe40000000000 */
[----:B------:R-:W-:Y:S01]  /*5280*/  SEL R27, R27, RZ, P0 ;  /* 0x000000ff1b1b7207 */ /* 0x000fe20000000000 */
[----:B------:R-:W-:Y:S01]  /*5290*/  IMAD.U32 R10, RZ, RZ, UR9 ;  /* 0x00000009ff0a7e24 */ /* 0x000fe2000f8e00ff */
[----:B------:R-:W-:Y:S01]  /*52a0*/  UMOV UR9, UR17 ;  /* 0x0000001100097c82 */ /* 0x000fe20008000000 */
[----:B------:R-:W-:Y:S03]  /*52b0*/  LOP3.LUT R25, R25, R0, RZ, 0x3c, !PT ;  /* 0x0000000019197212 */ /* 0x000fe600078e3cff */
[----:B------:R-:W-:Y:S01]  /*52c0*/  @!P4 R2UR UR14, R10 ;  /* 0x000000000a0ec2ca */ /* 0x000fe200000e0000 */
[----:B------:R-:W-:Y:S01]  /*52d0*/  IMAD.U32 R11, RZ, RZ, UR8 ;  /* 0x00000008ff0b7e24 */ /* 0x000fe2000f8e00ff */
[----:B------:R-:W-:Y:S01]  /*52e0*/  @!UP1 UIADD3 UR8, UPT, UPT, UR7, 0x6200, URZ ;  /* 0x0000620007089890 */ /* 0x000fe2000fffe0ff */
[----:B------:R-:W-:Y:S03]  /*52f0*/  VOTEU.ALL UP1, P4 ;  /* 0x0000000000ff7886 */ /* 0x000fe60002020000 */
[----:B------:R-:W-:Y:S11]  /*5300*/  @!P4 R2UR UR15, R11 ;  /* 0x000000000b0fc2ca */ /* 0x000ff600000e0000 */
[----:B------:R-:W-:Y:S02]  /*5310*/  @!UPT UIADD3 URZ, UPT, UPT, URZ, URZ, URZ ;  /* 0x000000fffffff290 */ /* 0x000fe4000fffe0ff */
[----:B------:R2:W-:Y:S01]  /*5320*/  @!UP1 UTMALDG.3D [UR8], [UR14], desc[UR18] ;  /* 0x000012080e0095b4 */ /* 0x0005e20008011000 */
[----:B------:R2:W-:Y:S01]  /*5330*/  @!P4 SYNCS.ARRIVE.TRANS64.RED.A0TR RZ, [UR7+0x48], R23 ;  /* 0x00004817ffffc9a7 */ /* 0x0005e20008300407 */
[----:B------:R-:W-:Y:S01]  /*5340*/  UPLOP3.LUT UP1, UPT, UPT, UPT, UPT, 0x80, 0x8 ;  /* 0x000000000008789c */ /* 0x000fe20003f2f070 */
[----:B------:R-:W-:Y:S01]  /*5350*/  SYNCS.ARRIVE.TRANS64.RED.A1T0 RZ, [UR13], RZ ;  /* 0x000000ffffff79a7 */ /* 0x000fe2000810040d */
[----:B------:R-:W-:Y:S09]  /*5360*/  @P3 BRA `(.L_x_85) ;  /* 0xffffffec000c3947 */ /* 0x000ff2000383ffff */
[----:B------:R-:W1:Y:S02]  /*5370*/  SYNCS.PHASECHK.TRANS64.TRYWAIT P0, [UR7+0x50], R12 ;  /* 0x0000500cff0075a7 */ /* 0x000e640008001107 */
[----:B-1----:R-:W-:Y:S05]  /*5380*/  @!P0 BRA `(.L_x_86) ;  /* 0x0000006800088947 */ /* 0x002fea0003800000 */
.L_x_214:
[----:B------:R-:W3:Y:S02]  /*5390*/  SYNCS.PHASECHK.TRANS64.TRYWAIT P0, [UR7+0x58], R12 ;  /* 0x0000580cff0075a7 */ /* 0x000ee40008001107 */
[----:B---3--:R-:W-:Y:S05]  /*53a0*/  @!P0 BRA `(.L_x_87) ;  /* 0x0000006800188947 */ /* 0x008fea0003800000 */
.L_x_216:
[----:B------:R-:W3:Y:S01]  /*53b0*/  SYNCS.PHASECHK.TRANS64.TRYWAIT P0, [UR7+0x60], R12 ;  /* 0x0000600cff0075a7 */ /* 0x000ee20008001107 */
[----:B------:R-:W-:Y:S01]  /*53c0*/  HFMA2 R0, -RZ, RZ, 0, 5.9604644775390625e-08 ;  /* 0x00000001ff007431 */ /* 0x000fe200000001ff */
[----:B---3--:R-:W-:Y:S06]  /*53d0*/  @!P0 BRA `(.L_x_88) ;  /* 0x0000006800248947 */ /* 0x008fec0003800000 */
.L_x_218:
[----:B------:R-:W-:Y:S02]  /*53e0*/  MOV R2, UR7 ;  /* 0x0000000700027c02 */ /* 0x000fe40008000f00 */
[----:B-1----:R-:W-:-:S07]  /*53f0*/  SHF.L.U32 R3, R0, 0x1f, RZ ;  /* 0x0000001f00037819 */ /* 0x002fce00000006ff */
.L_x_89:
[----:B-1----:R1:W3:Y:S02]  /*5400*/  SYNCS.PHASECHK.TRANS64.TRYWAIT P0, [R2+URZ+0x68], R3 ;  /* 0x00006803020075a7 */ /* 0x0022e400080011ff */
[----:B---3--:R-:W-:Y:S05]  /*5410*/  @!P0 NANOSLEEP.SYNCS 0x989680 ;  /* 0x009896800000895d */ /* 0x008fea0003900000 */
[----:B------:R-:W3:Y:S02]  /*5420*/  @!P0 SYNCS.PHASECHK.TRANS64 P0, [R2+URZ+0x68], R3 ;  /* 0x00006803020085a7 */ /* 0x000ee400080010ff */
[----:B--23--:R-:W-:Y:S05]  /*5430*/  @P0 EXIT ;  /* 0x000000000000094d */ /* 0x00cfea0003800000 */
[----:B------:R-:W-:Y:S05]  /*5440*/  BRA `(.L_x_89) ;  /* 0xfffffffc00ec7947 */ /* 0x000fea000383ffff */
.L_x_70:
[----:B------:R-:W-:-:S06]  /*5450*/  UISETP.GE.AND UP1, UPT, UR8, 0x4, UPT ;  /* 0x000000040800788c */ /* 0x000fcc000bf26270 */
[----:B------:R-:W-:-:S13]  /*5460*/  PLOP3.LUT P0, PT, PT, PT, UP1, 0x80, 0x8 ;  /* 0x000000000008781c */ /* 0x000fda0003f0f018 */
[----:B------:R-:W-:Y:S05]  /*5470*/  @!P0 EXIT ;  /* 0x000000000000894d */ /* 0x000fea0003800000 */
[----:B------:R-:W-:Y:S01]  /*5480*/  BAR.SYNC.DEFER_BLOCKING 0x6, 0xa0 ;  /* 0x0182800000007b1d */ /* 0x000fe20000010000 */
[C---:B------:R-:W-:Y:S01]  /*5490*/  IMAD.SHL.U32 R3, R80.reuse, 0x10, RZ ;  /* 0x0000001050037824 */ /* 0x040fe200078e00ff */
[C---:B------:R-:W-:Y:S01]  /*54a0*/  SHF.L.U32 R33, R80.reuse, 0x10, RZ ;  /* 0x0000001050217819 */ /* 0x040fe200000006ff */
[C---:B------:R-:W-:Y:S01]  /*54b0*/  IMAD.SHL.U32 R2, R80.reuse, 0x2, RZ ;  /* 0x0000000250027824 */ /* 0x040fe200078e00ff */
[C---:B------:R-:W-:Y:S01]  /*54c0*/  LOP3.LUT R81, R80.reuse, 0x60, RZ, 0xc0, !PT ;  /* 0x0000006050517812 */ /* 0x040fe200078ec0ff */
[----:B------:R-:W-:Y:S01]  /*54d0*/  HFMA2 R75, -RZ, RZ, 0, 0 ;  /* 0x00000000ff4b7431 */ /* 0x000fe200000001ff */
[----:B------:R-:W-:Y:S02]  /*54e0*/  UMOV UR36, 0x400 ;  /* 0x0000040000247882 */ /* 0x000fe40000000000 */
[----:B------:R-:W1:Y:S01]  /*54f0*/  LDC R71, c[0x0][0x370] ;  /* 0x0000dc00ff477b82 */ /* 0x000e620000000800 */
[----:B------:R-:W-:Y:S01]  /*5500*/  ULEA UR36, UR37, UR36, 0x18 ;  /* 0x0000002425247291 */ /* 0x000fe2000f8ec0ff */
[----:B------:R-:W-:Y:S01]  /*5510*/  LOP3.LUT R5, R3, 0x60, RZ, 0xc0, !PT ;  /* 0x0000006003057812 */ /* 0x000fe200078ec0ff */
[----:B------:R-:W-:Y:S01]  /*5520*/  IMAD.MOV.U32 R30, RZ, RZ, RZ ;  /* 0x000000ffff1e7224 */ /* 0x000fe200078e00ff */
[----:B------:R-:W-:Y:S01]  /*5530*/  LOP3.LUT R78, R80, 0x2, RZ, 0xc0, !PT ;  /* 0x00000002504e7812 */ /* 0x000fe200078ec0ff */
[----:B------:R-:W-:Y:S01]  /*5540*/  UIADD3 UR4, UPT, UPT, UR36, 0x200, URZ ;  /* 0x0000020024047890 */ /* 0x000fe2000fffe0ff */
[----:B------:R-:W-:Y:S01]  /*5550*/  LOP3.LUT R2, R5, 0xc, R2, 0xf8, !PT ;  /* 0x0000000c05027812 */ /* 0x000fe200078ef802 */
[----:B------:R-:W-:Y:S01]  /*5560*/  IMAD.MOV.U32 R84, RZ, RZ, RZ ;  /* 0x000000ffff547224 */ /* 0x000fe200078e00ff */
[----:B------:R-:W2:Y:S01]  /*5570*/  LDC R28, c[0x0][0xb0c] ;  /* 0x0002c300ff1c7b82 */ /* 0x000ea20000000800 */
[----:B------:R-:W-:Y:S01]  /*5580*/  LOP3.LUT R33, R33, 0x600000, RZ, 0xc0, !PT ;  /* 0x0060000021217812 */ /* 0x000fe200078ec0ff */
[----:B------:R-:W4:Y:S01]  /*5590*/  LDCU.64 UR50, c[0x0][0x348] ;  /* 0x00006900ff3277ac */ /* 0x000f220008000a00 */
[----:B------:R-:W-:Y:S01]  /*55a0*/  IMAD.U32 R73, RZ, RZ, UR4 ;  /* 0x00000004ff497e24 */ /* 0x000fe2000f8e00ff */
[----:B------:R-:W-:-:S02]  /*55b0*/  LOP3.LUT R2, R2, 0x790, R3, 0xf8, !PT ;  /* 0x0000079002027812 */ /* 0x000fc400078ef803 */
[----:B------:R-:W-:Y:S01]  /*55c0*/  LOP3.LUT R80, R80, 0x4, RZ, 0xc0, !PT ;  /* 0x0000000450507812 */ /* 0x000fe200078ec0ff */
[----:B------:R-:W1:Y:S01]  /*55d0*/  LDCU.64 UR38, c[0x0][0x888] ;  /* 0x00011100ff2677ac */ /* 0x000e620008000a00 */
[----:B------:R-:W1:Y:S01]  /*55e0*/  LDC R69, c[0x0][0xb20] ;  /* 0x0002c800ff457b82 */ /* 0x000e620000000800 */
[----:B------:R-:W3:Y:S01]  /*55f0*/  LDS R0, [UR36+0x130] ;  /* 0x00013024ff007984 */ /* 0x000ee20008000800 */
[----:B------:R-:W-:Y:S01]  /*5600*/  LEA R79, R2, R73, 0x2 ;  /* 0x00000049024f7211 */ /* 0x000fe200078e10ff */
[----:B------:R-:W1:Y:S01]  /*5610*/  LDCU.64 UR44, c[0x0][0x890] ;  /* 0x00011200ff2c77ac */ /* 0x000e620008000a00 */
[----:B------:R-:W-:-:S03]  /*5620*/  MOV R76, RZ ;  /* 0x000000ff004c7202 */ /* 0x000fc60000000f00 */
[--C-:B------:R-:W-:Y:S01]  /*5630*/  IMAD R78, R78, -0x10, R79.reuse ;  /* 0xfffffff04e4e7824 */ /* 0x100fe200078e024f */
[----:B------:R-:W1:Y:S01]  /*5640*/  LDC R27, c[0x0][0xb30] ;  /* 0x0002cc00ff1b7b82 */ /* 0x000e620000000800 */
[----:B------:R-:W-:Y:S01]  /*5650*/  IMAD R77, R80, -0x10, R79 ;  /* 0xfffffff0504d7824 */ /* 0x000fe200078e024f */
[----:B------:R-:W-:Y:S01]  /*5660*/  UMOV UR48, URZ ;  /* 0x000000ff00307c82 */ /* 0x000fe20008000000 */
[----:B------:R-:W-:-:S05]  /*5670*/  UMOV UR53, URZ ;  /* 0x000000ff00357c82 */ /* 0x000fca0008000000 */
[----:B------:R-:W1:Y:S08]  /*5680*/  LDC.64 R64, c[0x0][0xb10] ;  /* 0x0002c400ff407b82 */ /* 0x000e700000000a00 */
[----:B------:R-:W1:Y:S08]  /*5690*/  LDC.64 R24, c[0x0][0xb18] ;  /* 0x0002c600ff187b82 */ /* 0x000e700000000a00 */
[----:B------:R-:W1:Y:S08]  /*56a0*/  LDC.64 R22, c[0x0][0xb28] ;  /* 0x0002ca00ff167b82 */ /* 0x000e700000000a00 */
[----:B------:R-:W1:Y:S01]  /*56b0*/  LDC.64 R62, c[0x0][0x8b0] ;  /* 0x00022c00ff3e7b82 */ /* 0x000e620000000a00 */
[----:B---3--:R-:W-:-:S07]  /*56c0*/  IMAD.IADD R33, R0, 0x1, R33 ;  /* 0x0000000100217824 */ /* 0x008fce00078e0221 */
[----:B------:R-:W3:Y:S08]  /*56d0*/  LDC.64 R60, c[0x0][0x8a8] ;  /* 0x00022a00ff3c7b82 */ /* 0x000ef00000000a00 */
[----:B--2-4-:R-:W1:Y:S02]  /*56e0*/  LDC R70, c[0x0][0x374] ;  /* 0x0000dd00ff467b82 */ /* 0x014e640000000800 */
.L_x_165:
[C---:B------:R-:W-:Y:S02]  /*56f0*/  LEA R0, R84.reuse, UR36, 0x3 ;  /* 0x0000002454007c11 */ /* 0x040fe4000f8e18ff */
[----:B------:R-:W-:Y:S02]  /*5700*/  SHF.L.U32 R3, R75, 0x1f, RZ ;  /* 0x0000001f4b037819 */ /* 0x000fe400000006ff */
[----:B-1----:R-:W-:Y:S02]  /*5710*/  LEA R16, R84, UR36, 0x4 ;  /* 0x0000002454107c11 */ /* 0x002fe4000f8e20ff */
[----:B------:R-:W2:Y:S02]  /*5720*/  SYNCS.PHASECHK.TRANS64.TRYWAIT P0, [R0+URZ+0x80], R3 ;  /* 0x00008003000075a7 */ /* 0x000ea400080011ff */
[----:B--23--:R-:W-:Y:S05]  /*5730*/  @!P0 BRA `(.L_x_90) ;  /* 0x0000006400648947 */ /* 0x00cfea0003800000 */
.L_x_219:
[----:B------:R-:W4:Y:S01]  /*5740*/  LDC.64 R12, c[0x0][0xb10] ;  /* 0x0002c400ff0c7b82 */ /* 0x000f220000000a00 */
[----:B------:R-:W3:Y:S01]  /*5750*/  LDS.128 R16, [R16+0x110] ;  /* 0x0001100010107984 */ /* 0x000ee20000000c00 */
[----:B-1----:R-:W-:Y:S01]  /*5760*/  ISETP.NE.AND P1, PT, R27, 0x1, PT ;  /* 0x000000011b00780c */ /* 0x002fe20003f25270 */
[----:B--2---:R-:W-:Y:S01]  /*5770*/  VIADD R0, R0, 0x90 ;  /* 0x0000009000007836 */ /* 0x004fe20000000000 */
[----:B------:R-:W-:Y:S04]  /*5780*/  ISETP.GE.AND P0, PT, R26, 0x1, PT ;  /* 0x000000011a00780c */ /* 0x000fe80003f06270 */
[----:B------:R-:W1:Y:S01]  /*5790*/  LDC.64 R10, c[0x0][0xb18] ;  /* 0x0002c600ff0a7b82 */ /* 0x000e620000000a00 */
[----:B------:R-:W-:Y:S01]  /*57a0*/  PRMT R0, RZ, 0x654, R0 ;  /* 0x00000654ff007816 */ /* 0x000fe20000000000 */
[----:B------:R-:W-:Y:S01]  /*57b0*/  @!PT LDS RZ, [RZ] ;  /* 0x00000000fffff984 */ /* 0x000fe20000000800 */
[----:B------:R-:W-:Y:S01]  /*57c0*/  @!PT LDS RZ, [RZ] ;  /* 0x00000000fffff984 */ /* 0x000fe20000000800 */
[----:B------:R-:W-:Y:S01]  /*57d0*/  @!PT LDS RZ, [RZ] ;  /* 0x00000000fffff984 */ /* 0x000fe20000000800 */
[----:B------:R-:W-:Y:S01]  /*57e0*/  @!PT LDS RZ, [RZ] ;  /* 0x00000000fffff984 */ /* 0x000fe20000000800 */
[----:B------:R2:W-:Y:S06]  /*57f0*/  MEMBAR.ALL.CTA ;  /* 0x0000000000007992 */ /* 0x0005ec0000008000 */
[----:B--2---:R-:W2:Y:S01]  /*5800*/  FENCE.VIEW.ASYNC.S ;  /* 0x00000000000073c6 */ /* 0x004ea20000000000 */
[----:B------:R-:W1:Y:S08]  /*5810*/  @!P1 LDC R14, c[0x0][0xb20] ;  /* 0x0002c800ff0e9b82 */ /* 0x000e700000000800 */
[----:B------:R-:W1:Y:S01]  /*5820*/  @!P1 LDC R9, c[0x0][0xb0c] ;  /* 0x0002c300ff099b82 */ /* 0x000e620000000800 */
[----:B--2---:R2:W-:Y:S01]  /*5830*/  SYNCS.ARRIVE.TRANS64.RED.A1T0 RZ, [R0+URZ], RZ ;  /* 0x000000ff00ff79a7 */ /* 0x0045e200081004ff */
[----:B---3--:R-:W-:Y:S04]  /*5840*/  LOP3.LUT P4, RZ, R18, 0x1, RZ, 0xc0, !PT ;  /* 0x0000000112ff7812 */ /* 0x008fe8000788c0ff */
[----:B------:R-:W-:Y:S09]  /*5850*/  P2R R82, PR, RZ, 0x10 ;  /* 0x00000010ff527803 */ /* 0x000ff20000000000 */
[----:B------:R-:W-:Y:S02]  /*5860*/  @P4 MOV R31, R16 ;  /* 0x00000010001f4202 */ /* 0x000fe40000000f00 */
[----:B------:R-:W-:Y:S01]  /*5870*/  @P4 LOP3.LUT R29, R17, 0xffff, RZ, 0xc0, !PT ;  /* 0x0000ffff111d4812 */ /* 0x000fe200078ec0ff */
[----:B--2-4-:R-:W-:Y:S06]  /*5880*/  @!P0 BRA `(.L_x_91) ;  /* 0x0000000000a48947 */ /* 0x014fec0003800000 */
[----:B------:R-:W-:Y:S01]  /*5890*/  IMAD.HI.U32 R36, R70, R25, RZ ;  /* 0x0000001946247227 */ /* 0x000fe200078e00ff */
[----:B------:R-:W-:Y:S02]  /*58a0*/  ISETP.NE.AND P0, PT, R24, 0x1, PT ;  /* 0x000000011800780c */ /* 0x000fe40003f05270 */
[----:B------:R-:W-:Y:S01]  /*58b0*/  ISETP.NE.AND P2, PT, R26, 0x1, PT ;  /* 0x000000011a00780c */ /* 0x000fe20003f45270 */
[-C--:B------:R-:W-:Y:S01]  /*58c0*/  IMAD.HI.U32 R34, R71, R64.reuse, RZ ;  /* 0x0000004047227227 */ /* 0x080fe200078e00ff */
[----:B------:R-:W-:Y:S02]  /*58d0*/  SHF.R.U32.HI R37, RZ, R69, R36 ;  /* 0x00000045ff257219 */ /* 0x000fe40000011624 */
[----:B------:R-:W-:Y:S01]  /*58e0*/  ISETP.NE.AND P3, PT, R28, 0x1, PT ;  /* 0x000000011c00780c */ /* 0x000fe20003f65270 */
[----:B------:R-:W-:Y:S01]  /*58f0*/  IMAD.HI.U32 R40, R29, R25, RZ ;  /* 0x000000191d287227 */ /* 0x000fe200078e00ff */
[----:B------:R-:W-:Y:S02]  /*5900*/  SHF.R.U32.HI R34, RZ, R65, R34 ;  /* 0x00000041ff227219 */ /* 0x000fe40000011622 */
[----:B------:R-:W-:Y:S01]  /*5910*/  SEL R3, R70, R37, !P0 ;  /* 0x0000002546037207 */ /* 0x000fe20004000000 */
[----:B------:R-:W-:Y:S01]  /*5920*/  IMAD.HI.U32 R38, R31, R64, RZ ;  /* 0x000000401f267227 */ /* 0x000fe200078e00ff */
[----:B------:R-:W-:Y:S03]  /*5930*/  SEL R7, R71, R34, !P3 ;  /* 0x0000002247077207 */ /* 0x000fe60005800000 */
[-C--:B------:R-:W-:Y:S01]  /*5940*/  IMAD.HI.U32 R34, R3, R22.reuse, RZ ;  /* 0x0000001603227227 */ /* 0x080fe200078e00ff */
[----:B------:R-:W-:Y:S03]  /*5950*/  SHF.R.U32.HI R38, RZ, R65, R38 ;  /* 0x00000041ff267219 */ /* 0x000fe60000011626 */
[----:B------:R-:W-:Y:S01]  /*5960*/  IMAD.HI.U32 R36, R7, R22, RZ ;  /* 0x0000001607247227 */ /* 0x000fe200078e00ff */
[----:B------:R-:W-:Y:S02]  /*5970*/  @P2 SHF.R.U32.HI R3, RZ, R23, R34 ;  /* 0x00000017ff032219 */ /* 0x000fe40000011622 */
[----:B------:R-:W-:Y:S02]  /*5980*/  SHF.R.U32.HI R34, RZ, R69, R40 ;  /* 0x00000045ff227219 */ /* 0x000fe40000011628 */
[----:B------:R-:W-:Y:S01]  /*5990*/  @P2 SHF.R.U32.HI R7, RZ, R23, R36 ;  /* 0x00000017ff072219 */ /* 0x000fe20000011624 */
[C---:B------:R-:W-:Y:S01]  /*59a0*/  IMAD R2, R26.reuse, R3, RZ ;  /* 0x000000031a027224 */ /* 0x040fe200078e02ff */
[----:B------:R-:W-:Y:S02]  /*59b0*/  SEL R5, R29, R34, !P0 ;  /* 0x000000221d057207 */ /* 0x000fe40004000000 */
[----:B------:R-:W-:Y:S01]  /*59c0*/  SEL R3, R31, R38, !P3 ;  /* 0x000000261f037207 */ /* 0x000fe20005800000 */
[----:B------:R-:W-:Y:S01]  /*59d0*/  IMAD R4, R26, R7, RZ ;  /* 0x000000071a047224 */ /* 0x000fe200078e02ff */
[C---:B------:R-:W-:Y:S01]  /*59e0*/  ISETP.GE.AND P0, PT, R5.reuse, R2, PT ;  /* 0x000000020500720c */ /* 0x040fe20003f06270 */
[----:B------:R-:W-:Y:S03]  /*59f0*/  IMAD.HI.U32 R6, R5, R22, RZ ;  /* 0x0000001605067227 */ /* 0x000fe600078e00ff */
[----:B------:R-:W-:Y:S01]  /*5a00*/  ISETP.GE.OR P0, PT, R3, R4, P0 ;  /* 0x000000040300720c */ /* 0x000fe20000706670 */
[----:B------:R-:W-:Y:S01]  /*5a10*/  IMAD.MOV R4, RZ, RZ, -R3 ;  /* 0x000000ffff047224 */ /* 0x000fe200078e0a03 */
[-C--:B------:R-:W-:Y:S03]  /*5a20*/  SHF.R.U32.HI R6, RZ, R23.reuse, R6 ;  /* 0x00000017ff067219 */ /* 0x080fe60000011606 */
[----:B------:R-:W-:Y:S01]  /*5a30*/  IMAD R31, R28, R4, R31 ;  /* 0x000000041c1f7224 */ /* 0x000fe200078e021f */
[----:B------:R-:W-:Y:S05]  /*5a40*/  SEL R15, R5, R6, !P2 ;  /* 0x00000006050f7207 */ /* 0x000fea0005000000 */
[----:B------:R-:W-:Y:S02]  /*5a50*/  IMAD.MOV R6, RZ, RZ, -R15 ;  /* 0x000000ffff067224 */ /* 0x000fe400078e0a0f */
[C---:B------:R-:W-:Y:S04]  /*5a60*/  @!P0 IMAD.HI.U32 R2, R3.reuse, R22, RZ ;  /* 0x0000001603028227 */ /* 0x040fe800078e00ff */
[----:B------:R-:W-:Y:S01]  /*5a70*/  IMAD R6, R26, R6, R5 ;  /* 0x000000061a067224 */ /* 0x000fe200078e0205 */
[----:B------:R-:W-:Y:S04]  /*5a80*/  @!P0 SHF.R.U32.HI R2, RZ, R23, R2 ;  /* 0x00000017ff028219 */ /* 0x000fe80000011602 */
[----:B------:R-:W-:Y:S02]  /*5a90*/  @!P0 SEL R0, R3, R2, !P2 ;  /* 0x0000000203008207 */ /* 0x000fe40005000000 */
[----:B------:R-:W-:Y:S02]  /*5aa0*/  IADD3 R2, PT, PT, -R5, RZ, RZ ;  /* 0x000000ff05027210 */ /* 0x000fe40007ffe1ff */
[----:B------:R-:W-:Y:S01]  /*5ab0*/  @!P0 IADD3 R8, PT, PT, R15, -R0, RZ ;  /* 0x800000000f088210 */ /* 0x000fe20007ffe0ff */
[----:B------:R-:W-:Y:S02]  /*5ac0*/  @!P0 IMAD R0, R7, R6, R0 ;  /* 0x0000000607008224 */ /* 0x000fe400078e0200 */
[----:B------:R-:W-:Y:S02]  /*5ad0*/  IMAD R29, R24, R2, R29 ;  /* 0x00000002181d7224 */ /* 0x000fe400078e021d */
[----:B------:R-:W-:Y:S02]  /*5ae0*/  @!P0 IMAD R5, R8, R26, R3 ;  /* 0x0000001a08058224 */ /* 0x000fe400078e0203 */
[----:B------:R-:W-:Y:S04]  /*5af0*/  @!P0 IMAD.MOV.U32 R3, RZ, RZ, R0 ;  /* 0x000000ffff038224 */ /* 0x000fe800078e0000 */
[----:B------:R-:W-:Y:S02]  /*5b00*/  IMAD R31, R3, R28, R31 ;  /* 0x0000001c031f7224 */ /* 0x000fe400078e021f */
[----:B------:R-:W-:Y:S07]  /*5b10*/  IMAD R29, R5, R24, R29 ;  /* 0x00000018051d7224 */ /* 0x000fee00078e021d */
.L_x_91:
[----:B-1----:R-:W-:Y:S01]  /*5b20*/  @!P1 ISETP.NE.AND P0, PT, R10, 0x1, PT ;  /* 0x000000010a00980c */ /* 0x002fe20003f05270 */
[----:B------:R-:W-:Y:S01]  /*5b30*/  @!P1 IMAD.HI.U32 R3, R29, R11, RZ ;  /* 0x0000000b1d039227 */ /* 0x000fe200078e00ff */
[----:B------:R-:W-:Y:S01]  /*5b40*/  R2UR UR42, R21 ;  /* 0x00000000152a72ca */ /* 0x000fe200000e0000 */
[----:B------:R-:W-:Y:S01]  /*5b50*/  BSSY.RECONVERGENT B6, `(.L_x_92) ;  /* 0x0000031000067945 */ /* 0x000fe20003800200 */
[----:B------:R-:W-:Y:S01]  /*5b60*/  R2UR UR41, R20 ;  /* 0x00000000142972ca */ /* 0x000fe200000e0000 */
[----:B------:R-:W-:Y:S01]  /*5b70*/  @!P1 IMAD.HI.U32 R0, R31, R12, RZ ;  /* 0x0000000c1f009227 */ /* 0x000fe200078e00ff */
[----:B------:R-:W-:Y:S02]  /*5b80*/  @!P1 SHF.R.U32.HI R2, RZ, R14, R3 ;  /* 0x0000000eff029219 */ /* 0x000fe40000011603 */
[----:B------:R-:W-:Y:S01]  /*5b90*/  @!P1 ISETP.NE.AND P2, PT, R9, 0x1, PT ;  /* 0x000000010900980c */ /* 0x000fe20003f45270 */
[----:B------:R-:W-:Y:S01]  /*5ba0*/  VIADD R84, R84, 0x1 ;  /* 0x0000000154547836 */ /* 0x000fe20000000000 */
[----:B------:R-:W-:Y:S02]  /*5bb0*/  @!P1 SEL R2, R29, R2, !P0 ;  /* 0x000000021d029207 */ /* 0x000fe40004000000 */
[----:B------:R-:W-:Y:S02]  /*5bc0*/  @!P1 SHF.R.U32.HI R0, RZ, R13, R0 ;  /* 0x0000000dff009219 */ /* 0x000fe40000011600 */
[----:B------:R-:W-:Y:S01]  /*5bd0*/  LOP3.LUT P0, RZ, R73, 0x1b0, RZ, 0xc0, !PT ;  /* 0x000001b049ff7812 */ /* 0x000fe2000780c0ff */
[----:B------:R-:W-:Y:S01]  /*5be0*/  USHF.L.U32 UR42, UR42, 0x7, URZ ;  /* 0x000000072a2a7899 */ /* 0x000fe200080006ff */
[----:B------:R-:W-:Y:S01]  /*5bf0*/  @!P1 SEL R3, R31, R0, !P2 ;  /* 0x000000001f039207 */ /* 0x000fe20005000000 */
[----:B------:R-:W-:Y:S01]  /*5c00*/  USHF.L.U32 UR41, UR41, 0x7, URZ ;  /* 0x0000000729297899 */ /* 0x000fe200080006ff */
[----:B------:R-:W-:Y:S03]  /*5c10*/  @P4 SHF.R.U32.HI R74, RZ, 0x10, R17 ;  /* 0x00000010ff4a4819 */ /* 0x000fe60000011611 */
[----:B------:R-:W-:Y:S02]  /*5c20*/  @!P1 IMAD.IADD R0, R2, 0x1, -R3 ;  /* 0x0000000102009824 */ /* 0x000fe400078e0a03 */
[----:B------:R-:W-:Y:S02]  /*5c30*/  @!P1 IMAD.IADD R2, R3, 0x1, -R2 ;  /* 0x0000000103029824 */ /* 0x000fe400078e0a02 */
[----:B------:R-:W-:Y:S02]  /*5c40*/  @!P1 IMAD R31, R0, R9, R31 ;  /* 0x00000009001f9224 */ /* 0x000fe400078e021f */
[----:B------:R-:W-:Y:S01]  /*5c50*/  @!P1 IMAD R29, R2, R10, R29 ;  /* 0x0000000a021d9224 */ /* 0x000fe200078e021d */
[----:B------:R-:W-:Y:S06]  /*5c60*/  @!P0 BRA `(.L_x_93) ;  /* 0x00000000007c8947 */ /* 0x000fec0003800000 */
[----:B------:R-:W1:Y:S01]  /*5c70*/  LDCU.64 UR8, c[0x4][0x80] ;  /* 0x01001000ff0877ac */ /* 0x000e620008000a00 */
[----:B------:R-:W-:Y:S01]  /*5c80*/  MOV R2, 0x0 ;  /* 0x0000000000027802 */ /* 0x000fe20000000f00 */
[----:B------:R-:W-:Y:S02]  /*5c90*/  HFMA2 R12, -RZ, RZ, 0, 5.9604644775390625e-08 ;  /* 0x00000001ff0c7431 */ /* 0x000fe400000001ff */
[----:B------:R-:W-:Y:S01]  /*5ca0*/  IMAD.MOV.U32 R8, RZ, RZ, 0x70 ;  /* 0x00000070ff087424 */ /* 0x000fe200078e00ff */
[----:B------:R2:W3:Y:S01]  /*5cb0*/  LDC.64 R14, c[0x4][R2] ;  /* 0x01000000020e7b82 */ /* 0x0004e20000000a00 */
[----:B------:R-:W4:Y:S01]  /*5cc0*/  LDCU.64 UR6, c[0x4][0x88] ;  /* 0x01001100ff0677ac */ /* 0x000f220008000a00 */
[----:B------:R-:W-:Y:S01]  /*5cd0*/  IMAD.MOV.U32 R13, RZ, RZ, RZ ;  /* 0x000000ffff0d7224 */ /* 0x000fe200078e00ff */
[----:B------:R-:W2:Y:S01]  /*5ce0*/  LDCU.64 UR4, c[0x4][0x8] ;  /* 0x01000100ff0477ac */ /* 0x000ea20008000a00 */
[----:B-1----:R-:W-:Y:S01]  /*5cf0*/  MOV R5, UR9 ;  /* 0x0000000900057c02 */ /* 0x002fe20008000f00 */
[----:B------:R-:W-:Y:S01]  /*5d00*/  IMAD.U32 R4, RZ, RZ, UR8 ;  /* 0x00000008ff047e24 */ /* 0x000fe2000f8e00ff */
[----:B----4-:R-:W-:Y:S01]  /*5d10*/  MOV R7, UR7 ;  /* 0x0000000700077c02 */ /* 0x010fe20008000f00 */
[----:B------:R-:W-:Y:S01]  /*5d20*/  IMAD.U32 R6, RZ, RZ, UR6 ;  /* 0x00000006ff067e24 */ /* 0x000fe2000f8e00ff */
[----:B--2---:R-:W-:Y:S01]  /*5d30*/  MOV R11, UR5 ;  /* 0x00000005000b7c02 */ /* 0x004fe20008000f00 */
[----:B------:R-:W-:Y:S02]  /*5d40*/  IMAD.U32 R10, RZ, RZ, UR4 ;  /* 0x00000004ff0a7e24 */ /* 0x000fe4000f8e00ff */
[----:B------:R-:W-:Y:S07]  /*5d50*/  LEPC R20, `(.L_x_94) ;  /* 0x000000001014794e */ /* 0x000fee0000000000 */
[----:B---3-5:R-:W-:Y:S05]  /*5d60*/  CALL.ABS.NOINC R14 ;  /* 0x000000000e007343 */ /* 0x028fea0003c00000 */
.L_x_94:
[----:B------:R-:W1:Y:S01]  /*5d70*/  LDCU.64 UR8, c[0x4][0x80] ;  /* 0x01001000ff0877ac */ /* 0x000e620008000a00 */
[----:B------:R-:W2:Y:S01]  /*5d80*/  LDC.64 R2, c[0x4][R2] ;  /* 0x0100000002027b82 */ /* 0x000ea20000000a00 */
[----:B------:R-:W-:Y:S02]  /*5d90*/  HFMA2 R12, -RZ, RZ, 0, 5.9604644775390625e-08 ;  /* 0x00000001ff0c7431 */ /* 0x000fe400000001ff */
[----:B------:R-:W-:Y:S02]  /*5da0*/  IMAD.MOV.U32 R8, RZ, RZ, 0x70 ;  /* 0x00000070ff087424 */ /* 0x000fe400078e00ff */
[----:B------:R-:W-:Y:S01]  /*5db0*/  IMAD.MOV.U32 R13, RZ, RZ, RZ ;  /* 0x000000ffff0d7224 */ /* 0x000fe200078e00ff */
[----:B------:R-:W3:Y:S01]  /*5dc0*/  LDCU.64 UR6, c[0x4][0x88] ;  /* 0x01001100ff0677ac */ /* 0x000ee20008000a00 */
[----:B------:R-:W4:Y:S01]  /*5dd0*/  LDCU.64 UR4, c[0x4][0x8] ;  /* 0x01000100ff0477ac */ /* 0x000f220008000a00 */
[----:B-1----:R-:W-:Y:S02]  /*5de0*/  MOV R4, UR8 ;  /* 0x0000000800047c02 */ /* 0x002fe40008000f00 */
[----:B------:R-:W-:Y:S02]  /*5df0*/  MOV R5, UR9 ;  /* 0x0000000900057c02 */ /* 0x000fe40008000f00 */
[----:B---3--:R-:W-:Y:S01]  /*5e00*/  MOV R7, UR7 ;  /* 0x0000000700077c02 */ /* 0x008fe20008000f00 */
[----:B------:R-:W-:Y:S01]  /*5e10*/  IMAD.U32 R6, RZ, RZ, UR6 ;  /* 0x00000006ff067e24 */ /* 0x000fe2000f8e00ff */
[----:B----4-:R-:W-:Y:S01]  /*5e20*/  MOV R11, UR5 ;  /* 0x00000005000b7c02 */ /* 0x010fe20008000f00 */
[----:B------:R-:W-:Y:S02]  /*5e30*/  IMAD.U32 R10, RZ, RZ, UR4 ;  /* 0x00000004ff0a7e24 */ /* 0x000fe4000f8e00ff */
[----:B------:R-:W-:Y:S07]  /*5e40*/  LEPC R20, `(.L_x_93) ;  /* 0x000000001014794e */ /* 0x000fee0000000000 */
[----:B--2---:R-:W-:Y:S05]  /*5e50*/  CALL.ABS.NOINC R2 ;  /* 0x0000000002007343 */ /* 0x004fea0003c00000 */
.L_x_93:
[----:B------:R-:W-:Y:S05]  /*5e60*/  BSYNC.RECONVERGENT B6 ;  /* 0x0000000000067941 */ /* 0x000fea0003800200 */
.L_x_92:
[----:B------:R-:W-:Y:S01]  /*5e70*/  ISETP.NE.U32.AND P4, PT, R62, RZ, PT ;  /* 0x000000ff3e00720c */ /* 0x000fe20003f85070 */
[----:B------:R-:W-:Y:S01]  /*5e80*/  UISETP.NE.AND UP2, UPT, UR49, URZ, UPT ;  /* 0x000000ff3100728c */ /* 0x000fe2000bf45270 */
[----:B------:R-:W-:Y:S01]  /*5e90*/  ISETP.NE.U32.AND P2, PT, RZ, UR38, PT ;  /* 0x00000026ff007c0c */ /* 0x000fe2000bf45070 */
[----:B------:R-:W-:Y:S01]  /*5ea0*/  UISETP.NE.U32.AND UP1, UPT, UR44, URZ, UPT ;  /* 0x000000ff2c00728c */ /* 0x000fe2000bf25070 */
[----:B------:R-:W-:Y:S01]  /*5eb0*/  ISETP.NE.AND.EX P4, PT, R63, RZ, PT, P4 ;  /* 0x000000ff3f00720c */ /* 0x000fe20003f85340 */
[----:B------:R-:W-:Y:S01]  /*5ec0*/  UPLOP3.LUT UP0, UPT, UPT, UPT, UPT, 0x40, 0x4 ;  /* 0x000000000004789c */ /* 0x000fe20003f0e870 */
[----:B------:R-:W-:Y:S01]  /*5ed0*/  ISETP.NE.AND.EX P2, PT, RZ, UR39, PT, P2 ;  /* 0x00000027ff007c0c */ /* 0x000fe2000bf45320 */
[----:B------:R-:W-:Y:S01]  /*5ee0*/  UISETP.NE.AND.EX UP1, UPT, UR45, URZ, UPT, UP1 ;  /* 0x000000ff2d00728c */ /* 0x000fe2000bf25310 */
[----:B------:R-:W-:Y:S04]  /*5ef0*/  PLOP3.LUT P1, PT, PT, PT, UP2, 0x80, 0x8 ;  /* 0x000000000008781c */ /* 0x000fe80003f2f028 */
[----:B------:R-:W-:Y:S06]  /*5f00*/  @UP2 UPLOP3.LUT UP0, UPT, UPT, UPT, UP1, 0x80, 0x8 ;  /* 0x000000000008289c */ /* 0x000fec0003f0f010 */
[----:B------:R-:W-:Y:S01]  /*5f10*/  PLOP3.LUT P0, PT, PT, PT, UP0, 0x80, 0x8 ;  /* 0x000000000008781c */ /* 0x000fe20003f0f008 */
[----:B------:R-:W-:Y:S01]  /*5f20*/  @!UPT UIADD3 URZ, UPT, UPT, URZ, URZ, URZ ;  /* 0x000000fffffff290 */ /* 0x000fe2000fffe0ff */
[----:B------:R-:W-:Y:S11]  /*5f30*/  BRA.U !UP1, `(.L_x_95) ;  /* 0x0000000109387547 */ /* 0x000ff6000b800000 */
[----:B------:R-:W-:Y:S01]  /*5f40*/  UISETP.NE.U32.AND UP0, UPT, UR38, URZ, UPT ;  /* 0x000000ff2600728c */ /* 0x000fe2000bf05070 */
[----:B------:R-:W-:Y:S02]  /*5f50*/  HFMA2 R0, -RZ, RZ, 0, 5.9604644775390625e-08 ;  /* 0x00000001ff007431 */ /* 0x000fe400000001ff */
[----:B------:R-:W-:Y:S01]  /*5f60*/  IMAD.MOV.U32 R67, RZ, RZ, 0x1 ;  /* 0x00000001ff437424 */ /* 0x000fe200078e00ff */
[----:B------:R-:W-:Y:S06]  /*5f70*/  UISETP.NE.AND.EX UP0, UPT, UR39, URZ, UPT, UP0 ;  /* 0x000000ff2700728c */ /* 0x000fec000bf05300 */
[----:B------:R-:W-:Y:S05]  /*5f80*/  PLOP3.LUT P3, PT, PT, PT, UP0, 0x80, 0x8 ;  /* 0x000000000008781c */ /* 0x000fea0003f6f008 */
[----:B------:R-:W1:Y:S01]  /*5f90*/  @UP0 LDCU.64 UR6, c[0x0][0x888] ;  /* 0x00011100ff0607ac */ /* 0x000e620008000a00 */
[----:B------:R-:W-:Y:S07]  /*5fa0*/  @UP0 UIMAD UR4, UR52, UR44, URZ ;  /* 0x0000002c340402a4 */ /* 0x000fee000f8e02ff */
[----:B------:R-:W-:Y:S01]  /*5fb0*/  @!P3 PRMT R67, R0, 0x7610, R67 ;  /* 0x000076100043b816 */ /* 0x000fe20000000043 */
[----:B-1----:R-:W-:Y:S03]  /*5fc0*/  @UP0 UIMAD.WIDE UR6, UR4, 0x4, UR6 ;  /* 0x00000004040608a5 */ /* 0x002fe6000f8e0206 */
[----:B------:R-:W1:Y:S03]  /*5fd0*/  @!UP0 LDCU UR4, c[0x0][0x880] ;  /* 0x00011000ff0487ac */ /* 0x000e660008000800 */
[----:B------:R-:W-:Y:S01]  /*5fe0*/  IMAD.U32 R2, RZ, RZ, UR6 ;  /* 0x00000006ff027e24 */ /* 0x000fe2000f8e00ff */
[----:B------:R-:W-:Y:S05]  /*5ff0*/  MOV R3, UR7 ;  /* 0x0000000700037c02 */ /* 0x000fea0008000f00 */
[----:B-----5:R2:W5:Y:S02]  /*6000*/  @P3 LDG.E R35, desc[UR46][R2.64] ;  /* 0x0000002e02233981 */ /* 0x020564000c1e1900 */
[----:B-12---:R-:W-:Y:S02]  /*6010*/  @!P3 IMAD.U32 R35, RZ, RZ, UR4 ;  /* 0x00000004ff23be24 */ /* 0x006fe4000f8e00ff */
.L_x_95:
[----:B------:R-:W-:Y:S05]  /*6020*/  @!P4 BRA `(.L_x_96) ;  /* 0x000000000020c947 */ /* 0x000fea0003800000 */
[----:B------:R-:W-:Y:S04]  /*6030*/  ISETP.NE.U32.AND P3, PT, R60, RZ, PT ;  /* 0x000000ff3c00720c */ /* 0x000fe80003f65070 */
[----:B------:R-:W-:Y:S11]  /*6040*/  ISETP.NE.AND.EX P3, PT, R61, RZ, PT, P3 ;  /* 0x000000ff3d00720c */ /* 0x000ff60003f65330 */
[----:B------:R-:W-:Y:S02]  /*6050*/  @!UPT UIADD3 URZ, UPT, UPT, URZ, URZ, URZ ;  /* 0x000000fffffff290 */ /* 0x000fe4000fffe0ff */
[----:B------:R-:W1:Y:S01]  /*6060*/  @P3 LDC.64 R2, c[0x0][0x8a8] ;  /* 0x00022a00ff023b82 */ /* 0x000e620000000a00 */
[----:B------:R-:W-:Y:S04]  /*6070*/  @P3 IMAD R0, R62, UR52, RZ ;  /* 0x000000343e003c24 */ /* 0x000fe8000f8e02ff */
[----:B-1----:R-:W-:Y:S05]  /*6080*/  @P3 IMAD.WIDE R2, R0, 0x4, R2 ;  /* 0x0000000400023825 */ /* 0x002fea00078e0202 */
[----:B-----5:R1:W5:Y:S02]  /*6090*/  @P3 LDG.E R32, desc[UR46][R2.64] ;  /* 0x0000002e02203981 */ /* 0x020364000c1e1900 */
[----:B-1----:R-:W2:Y:S02]  /*60a0*/  @!P3 LDC R32, c[0x0][0x8a0] ;  /* 0x00022800ff20bb82 */ /* 0x002ea40000000800 */
.L_x_96:
[----:B-----5:R-:W-:Y:S01]  /*60b0*/  FSETP.NEU.AND P3, PT, R35, RZ, PT ;  /* 0x000000ff2300720b */ /* 0x020fe20003f6d000 */
[----:B------:R-:W-:Y:S01]  /*60c0*/  BSSY B1, `(.L_x_97) ;  /* 0x0000038000017945 */ /* 0x000fe20003800000 */
[----:B------:R-:W-:Y:S01]  /*60d0*/  SEL R3, RZ, 0xffffffff, P2 ;  /* 0xffffffffff037807 */ /* 0x000fe20001000000 */
[----:B------:R-:W-:Y:S01]  /*60e0*/  IMAD.MOV.U32 R43, RZ, RZ, 0x1 ;  /* 0x00000001ff2b7424 */ /* 0x000fe200078e00ff */
[----:B------:R-:W-:Y:S01]  /*60f0*/  @P1 LOP3.LUT P2, RZ, R67, 0xff, RZ, 0xc0, !PT ;  /* 0x000000ff43ff1812 */ /* 0x000fe2000784c0ff */
[----:B------:R-:W-:Y:S01]  /*6100*/  IMAD R34, R30, 0x80, R33 ;  /* 0x000000801e227824 */ /* 0x000fe200078e0221 */
[----:B------:R-:W-:Y:S01]  /*6110*/  @P1 SEL R2, RZ, 0xffffffff, P3 ;  /* 0xffffffffff021807 */ /* 0x000fe20001800000 */
[----:B------:R-:W-:Y:S01]  /*6120*/  IMAD R85, R80, -0x10, R78 ;  /* 0xfffffff050557824 */ /* 0x000fe200078e024e */
[----:B------:R-:W-:Y:S01]  /*6130*/  LEA R87, R30, UR36, 0x3 ;  /* 0x000000241e577c11 */ /* 0x000fe2000f8e18ff */
[----:B------:R-:W-:Y:S01]  /*6140*/  IMAD.MOV.U32 R88, RZ, RZ, RZ ;  /* 0x000000ffff587224 */ /* 0x000fe200078e00ff */
[----:B------:R-:W-:Y:S02]  /*6150*/  @P0 SEL R2, R3, R2, !P2 ;  /* 0x0000000203020207 */ /* 0x000fe40005000000 */
[----:B------:R-:W-:Y:S02]  /*6160*/  CS2R R46, SRZ ;  /* 0x00000000002e7805 */ /* 0x000fe4000001ff00 */
[----:B------:R-:W-:Y:S02]  /*6170*/  SHF.L.U32 R0, R76, 0x1f, RZ ;  /* 0x0000001f4c007819 */ /* 0x000fe400000006ff */
[----:B------:R-:W-:Y:S02]  /*6180*/  CS2R R44, SRZ ;  /* 0x00000000002c7805 */ /* 0x000fe4000001ff00 */
[----:B------:R-:W-:Y:S02]  /*6190*/  @P1 LOP3.LUT R2, R2, 0x1, RZ, 0xc0, !PT ;  /* 0x0000000102021812 */ /* 0x000fe400078ec0ff */
[----:B------:R-:W-:Y:S02]  /*61a0*/  CS2R R50, SRZ ;  /* 0x0000000000327805 */ /* 0x000fe4000001ff00 */
[----:B------:R-:W-:Y:S02]  /*61b0*/  PLOP3.LUT P2, PT, PT, PT, UP1, 0x80, 0x8 ;  /* 0x000000000008781c */ /* 0x000fe40003f4f018 */
[----:B------:R-:W-:Y:S02]  /*61c0*/  CS2R R48, SRZ ;  /* 0x0000000000307805 */ /* 0x000fe4000001ff00 */
[----:B------:R-:W-:Y:S02]  /*61d0*/  ISETP.NE.U32.OR P5, PT, R2, 0x1, !P1 ;  /* 0x000000010200780c */ /* 0x000fe40004fa5470 */
[----:B------:R-:W-:Y:S02]  /*61e0*/  CS2R R54, SRZ ;  /* 0x0000000000367805 */ /* 0x000fe4000001ff00 */
[----:B------:R-:W-:Y:S02]  /*61f0*/  LOP3.LUT P4, R83, R67, 0xff, RZ, 0xc0, !PT ;  /* 0x000000ff43537812 */ /* 0x000fe4000788c0ff */
[----:B------:R-:W-:Y:S02]  /*6200*/  CS2R R52, SRZ ;  /* 0x0000000000347805 */ /* 0x000fe4000001ff00 */
[----:B------:R-:W-:Y:S02]  /*6210*/  SEL R2, RZ, 0xffffffff, P3 ;  /* 0xffffffffff027807 */ /* 0x000fe40001800000 */
[----:B------:R-:W-:Y:S02]  /*6220*/  CS2R R58, SRZ ;  /* 0x00000000003a7805 */ /* 0x000fe4000001ff00 */
[----:B------:R-:W-:Y:S02]  /*6230*/  P2R R86, PR, RZ, 0x20 ;  /* 0x00000020ff567803 */ /* 0x000fe40000000000 */
[----:B------:R-:W-:Y:S02]  /*6240*/  CS2R R56, SRZ ;  /* 0x0000000000387805 */ /* 0x000fe4000001ff00 */
[----:B------:R-:W-:Y:S02]  /*6250*/  @P2 SEL R2, R3, R2, !P4 ;  /* 0x0000000203022207 */ /* 0x000fe40006000000 */
[----:B------:R-:W-:Y:S02]  /*6260*/  @P5 SHF.L.U32 R4, RZ, 0x1f, RZ ;  /* 0x0000001fff045819 */ /* 0x000fe400000006ff */
[----:B------:R-:W-:Y:S02]  /*6270*/  LOP3.LUT R2, R2, 0x1, RZ, 0xc0, !PT ;  /* 0x0000000102027812 */ /* 0x000fe400078ec0ff */
[----:B------:R-:W1:Y:S02]  /*6280*/  @P5 SYNCS.PHASECHK.TRANS64.TRYWAIT P1, [UR36+0x30], R4 ;  /* 0x00003004ff0055a7 */ /* 0x000e640008021124 */
[----:B------:R-:W-:Y:S04]  /*6290*/  ISETP.NE.U32.AND P2, PT, R2, 0x1, PT ;  /* 0x000000010200780c */ /* 0x000fe80003f45070 */
[----:B------:R-:W-:Y:S01]  /*62a0*/  P2R R89, PR, RZ, 0x4 ;  /* 0x00000004ff597803 */ /* 0x000fe20000000000 */
[----:B------:R3:W4:Y:S01]  /*62b0*/  SYNCS.PHASECHK.TRANS64.TRYWAIT P0, [R87+URZ+0xa0], R0 ;  /* 0x0000a000570075a7 */ /* 0x00072200080011ff */
[----:B-1----:R-:W-:Y:S01]  /*62c0*/  @P5 SEL R43, RZ, 0x1, !P1 ;  /* 0x00000001ff2b5807 */ /* 0x002fe20004800000 */
[----:B---3--:R-:W-:Y:S06]  /*62d0*/  @!P5 BRA `(.L_x_98) ;  /* 0x000000000058d947 */ /* 0x008fec0003800000 */
[----:B------:R-:W-:Y:S01]  /*62e0*/  IMAD.MOV.U32 R47, RZ, RZ, RZ ;  /* 0x000000ffff2f7224 */ /* 0x000fe200078e00ff */
[----:B------:R-:W-:Y:S01]  /*62f0*/  ISETP.NE.AND P1, PT, R43, RZ, PT ;  /* 0x000000ff2b00720c */ /* 0x000fe20003f25270 */
[----:B------:R-:W-:Y:S01]  /*6300*/  BSSY B0, `(.L_x_99) ;  /* 0x000000c000007945 */ /* 0x000fe20003800000 */
[----:B------:R-:W-:Y:S02]  /*6310*/  CS2R R58, SRZ ;  /* 0x00000000003a7805 */ /* 0x000fe4000001ff00 */
[----:B------:R-:W-:Y:S02]  /*6320*/  CS2R R56, SRZ ;  /* 0x0000000000387805 */ /* 0x000fe4000001ff00 */
[----:B------:R-:W-:Y:S02]  /*6330*/  CS2R R54, SRZ ;  /* 0x0000000000367805 */ /* 0x000fe4000001ff00 */
[----:B------:R-:W-:Y:S02]  /*6340*/  CS2R R52, SRZ ;  /* 0x0000000000347805 */ /* 0x000fe4000001ff00 */
[----:B------:R-:W-:Y:S02]  /*6350*/  CS2R R50, SRZ ;  /* 0x0000000000327805 */ /* 0x000fe4000001ff00 */
[----:B------:R-:W-:Y:S02]  /*6360*/  CS2R R48, SRZ ;  /* 0x0000000000307805 */ /* 0x000fe4000001ff00 */
[----:B------:R-:W-:Y:S01]  /*6370*/  CS2R R44, SRZ ;  /* 0x00000000002c7805 */ /* 0x000fe2000001ff00 */
[----:B------:R-:W-:Y:S06]  /*6380*/  @P1 BRA `(.L_x_100) ;  /* 0x00000000000c1947 */ /* 0x000fec0003800000 */
[----:B------:R-:W-:Y:S04]  /*6390*/  SHF.L.U32 R3, RZ, 0x1f, RZ ;  /* 0x0000001fff037819 */ /* 0x000fe800000006ff */
[----:B------:R-:W1:Y:S02]  /*63a0*/  SYNCS.PHASECHK.TRANS64.TRYWAIT P1, [UR36+0x30], R3 ;  /* 0x00003003ff0075a7 */ /* 0x000e640008021124 */
[----:B-1----:R-:W-:Y:S05]  /*63b0*/  @!P1 BRA `(.L_x_101) ;  /* 0x0000005800589947 */ /* 0x002fea0003800000 */
.L_x_100:
[----:B------:R-:W-:Y:S05]  /*63c0*/  BSYNC B0 ;  /* 0x0000000000007941 */ /* 0x000fea0003800000 */
.L_x_99:
[----:B------:R-:W-:Y:S01]  /*63d0*/  ISETP.NE.AND P1, PT, R89, RZ, PT ;  /* 0x000000ff5900720c */ /* 0x000fe20003f25270 */
[----:B------:R-:W-:Y:S11]  /*63e0*/  HFMA2 R88, -RZ, RZ, 0, 5.9604644775390625e-08 ;  /* 0x00000001ff587431 */ /* 0x000ff600000001ff */
[----:B------:R-:W-:Y:S01]  /*63f0*/  @!UPT UIADD3 URZ, UPT, UPT, URZ, URZ, URZ ;  /* 0x000000fffffff290 */ /* 0x000fe2000fffe0ff */
[----:B------:R3:W1:Y:S04]  /*6400*/  @P1 LDS.128 R56, [R79] ;  /* 0x000000004f381984 */ /* 0x0006680000000c00 */
[----:B------:R3:W1:Y:S04]  /*6410*/  @P1 LDS.128 R52, [R78+0x10] ;  /* 0x000010004e341984 */ /* 0x0006680000000c00 */
[----:B------:R3:W1:Y:S04]  /*6420*/  @P1 LDS.128 R48, [R77+0x20] ;  /* 0x000020004d301984 */ /* 0x0006680000000c00 */
[----:B------:R3:W1:Y:S02]  /*6430*/  @P1 LDS.128 R44, [R85+0x30] ;  /* 0x00003000552c1984 */ /* 0x0006640000000c00 */
.L_x_98:
[----:B------:R-:W-:Y:S05]  /*6440*/  BSYNC B1 ;  /* 0x0000000000017941 */ /* 0x000fea0003800000 */
.L_x_97:
[----:B-1----:R-:W-:Y:S04]  /*6450*/  SHF.R.U32.HI R3, RZ, 0x15, R34 ;  /* 0x00000015ff037819 */ /* 0x002fe80000011622 */
[----:B------:R-:W-:Y:S01]  /*6460*/  LOP3.LUT P1, RZ, R3, 0x3, R72, 0x48, !PT ;  /* 0x0000000303ff7812 */ /* 0x000fe20007824848 */
[----:B------:R-:W-:Y:S01]  /*6470*/  @!UPT UIADD3 URZ, UPT, UPT, URZ, URZ, URZ ;  /* 0x000000fffffff290 */ /* 0x000fe2000fffe0ff */
[----:B----4-:R-:W-:Y:S11]  /*6480*/  @P0 BRA `(.L_x_102) ;  /* 0x0000000000080947 */ /* 0x010ff60003800000 */
[----:B------:R-:W1:Y:S02]  /*6490*/  SYNCS.PHASECHK.TRANS64.TRYWAIT P0, [R87+URZ+0xa0], R0 ;  /* 0x0000a000570075a7 */ /* 0x000e6400080011ff */
[----:B-1----:R-:W-:Y:S05]  /*64a0*/  @!P0 BRA `(.L_x_103) ;  /* 0x0000005800348947 */ /* 0x002fea0003800000 */
.L_x_102:
[----:B------:R-:W-:Y:S05]  /*64b0*/  @!P1 BRA `(.L_x_104) ;  /* 0x0000000000409947 */ /* 0x000fea0003800000 */
[----:B------:R-:W4:Y:S01]  /*64c0*/  LDCU.64 UR8, c[0x4][0x70] ;  /* 0x01000e00ff0877ac */ /* 0x000f220008000a00 */
[----:B------:R-:W-:Y:S01]  /*64d0*/  MOV R3, 0x0 ;  /* 0x0000000000037802 */ /* 0x000fe20000000f00 */
[----:B------:R-:W-:Y:S02]  /*64e0*/  HFMA2 R12, -RZ, RZ, 0, 5.9604644775390625e-08 ;  /* 0x00000001ff0c7431 */ /* 0x000fe400000001ff */
[----:B------:R-:W-:Y:S02]  /*64f0*/  IMAD.MOV.U32 R8, RZ, RZ, 0x192 ;  /* 0x00000192ff087424 */ /* 0x000fe400078e00ff */
[----:B------:R-:W-:Y:S01]  /*6500*/  IMAD.MOV.U32 R13, RZ, RZ, RZ ;  /* 0x000000ffff0d7224 */ /* 0x000fe200078e00ff */
[----:B------:R-:W5:Y:S01]  /*6510*/  LDCU.64 UR6, c[0x4][0x78] ;  /* 0x01000f00ff0677ac */ /* 0x000f620008000a00 */
[----:B------:R-:W1:Y:S01]  /*6520*/  LDC.64 R2, c[0x4][R3] ;  /* 0x0100000003027b82 */ /* 0x000e620000000a00 */
[----:B------:R-:W2:Y:S01]  /*6530*/  LDCU.64 UR4, c[0x4][0x10] ;  /* 0x01000200ff0477ac */ /* 0x000ea20008000a00 */
[----:B----4-:R-:W-:Y:S01]  /*6540*/  MOV R5, UR9 ;  /* 0x0000000900057c02 */ /* 0x010fe20008000f00 */
[----:B------:R-:W-:Y:S01]  /*6550*/  IMAD.U32 R4, RZ, RZ, UR8 ;  /* 0x00000008ff047e24 */ /* 0x000fe2000f8e00ff */
[----:B-----5:R-:W-:Y:S01]  /*6560*/  MOV R7, UR7 ;  /* 0x0000000700077c02 */ /* 0x020fe20008000f00 */
[----:B------:R-:W-:Y:S01]  /*6570*/  IMAD.U32 R6, RZ, RZ, UR6 ;  /* 0x00000006ff067e24 */ /* 0x000fe2000f8e00ff */
[----:B--2---:R-:W-:Y:S01]  /*6580*/  MOV R11, UR5 ;  /* 0x00000005000b7c02 */ /* 0x004fe20008000f00 */
[----:B------:R-:W-:Y:S02]  /*6590*/  IMAD.U32 R10, RZ, RZ, UR4 ;  /* 0x00000004ff0a7e24 */ /* 0x000fe4000f8e00ff */
[----:B------:R-:W-:Y:S07]  /*65a0*/  LEPC R20, `(.L_x_104) ;  /* 0x000000001014794e */ /* 0x000fee0000000000 */
[----:B-1-3--:R-:W-:Y:S05]  /*65b0*/  CALL.ABS.NOINC R2 ;  /* 0x0000000002007343 */ /* 0x00afea0003c00000 */
.L_x_104:
[----:B------:R-:W-:Y:S01]  /*65c0*/  LOP3.LUT R20, R56, 0xffffe000, RZ, 0xc0, !PT ;  /* 0xffffe00038147812 */ /* 0x000fe200078ec0ff */
[----:B------:R-:W-:Y:S05]  /*65d0*/  WARPSYNC.ALL ;  /* 0x0000000000007948 */ /* 0x000fea0003800000 */
[----:B------:R-:W-:Y:S01]  /*65e0*/  R2UR UR4, R34 ;  /* 0x00000000220472ca */ /* 0x000fe200000e0000 */
[----:B------:R-:W-:Y:S01]  /*65f0*/  BSSY.RECONVERGENT B0, `(.L_x_105) ;  /* 0x0000058000007945 */ /* 0x000fe20003800200 */
[----:B------:R-:W-:Y:S02]  /*6600*/  LOP3.LUT R21, R57, 0xffffe000, RZ, 0xc0, !PT ;  /* 0xffffe00039157812 */ /* 0x000fe400078ec0ff */
[----:B------:R-:W-:Y:S02]  /*6610*/  LOP3.LUT R40, R58, 0xffffe000, RZ, 0xc0, !PT ;  /* 0xffffe0003a287812 */ /* 0x000fe400078ec0ff */
[----:B------:R-:W-:Y:S02]  /*6620*/  LOP3.LUT R41, R52, 0xffffe000, RZ, 0xc0, !PT ;  /* 0xffffe00034297812 */ /* 0x000fe400078ec0ff */
[----:B------:R-:W-:Y:S05]  /*6630*/  ISETP.NE.AND P0, PT, R81, RZ, PT ;  /* 0x000000ff5100720c */ /* 0x000fea0003f05270 */
[----:B------:R-:W1:Y:S02]  /*6640*/  LDTM.x16 R4, tmem[UR4] ;  /* 0x00000004000479ee */ /* 0x000e640008240000 */
[C---:B-12---:R-:W-:Y:S01]  /*6650*/  FMUL R0, R32.reuse, R4 ;  /* 0x0000000420007220 */ /* 0x046fe20000400000 */
[C---:B------:R-:W-:Y:S01]  /*6660*/  FMUL R2, R32.reuse, R5 ;  /* 0x0000000520027220 */ /* 0x040fe20000400000 */
[C---:B------:R-:W-:Y:S01]  /*6670*/  FMUL R3, R32.reuse, R6 ;  /* 0x0000000620037220 */ /* 0x040fe20000400000 */
[----:B------:R-:W-:Y:S01]  /*6680*/  FMUL R7, R32, R7 ;  /* 0x0000000720077220 */ /* 0x000fe20000400000 */
[----:B------:R-:W-:Y:S01]  /*6690*/  FFMA R36, R35, R20, R0 ;  /* 0x0000001423247223 */ /* 0x000fe20000000000 */
[----:B------:R-:W-:Y:S01]  /*66a0*/  LOP3.LUT R20, R59, 0xffffe000, RZ, 0xc0, !PT ;  /* 0xffffe0003b147812 */ /* 0x000fe200078ec0ff */
[C---:B------:R-:W-:Y:S01]  /*66b0*/  FFMA R37, R35.reuse, R21, R2 ;  /* 0x0000001523257223 */ /* 0x040fe20000000002 */
[----:B------:R-:W-:Y:S01]  /*66c0*/  LOP3.LUT R21, R54, 0xffffe000, RZ, 0xc0, !PT ;  /* 0xffffe00036157812 */ /* 0x000fe200078ec0ff */
[----:B------:R-:W-:Y:S01]  /*66d0*/  FFMA R38, R35, R40, R3 ;  /* 0x0000002823267223 */ /* 0x000fe20000000003 */
[----:B------:R-:W-:Y:S01]  /*66e0*/  LOP3.LUT R40, R53, 0xffffe000, RZ, 0xc0, !PT ;  /* 0xffffe00035287812 */ /* 0x000fe200078ec0ff */
[----:B------:R-:W-:Y:S01]  /*66f0*/  FFMA R39, R35, R20, R7 ;  /* 0x0000001423277223 */ /* 0x000fe20000000007 */
[----:B------:R-:W-:Y:S01]  /*6700*/  LOP3.LUT R20, R55, 0xffffe000, RZ, 0xc0, !PT ;  /* 0xffffe00037147812 */ /* 0x000fe200078ec0ff */
[C---:B------:R-:W-:Y:S01]  /*6710*/  FMUL R4, R32.reuse, R8 ;  /* 0x0000000820047220 */ /* 0x040fe20000400000 */
[----:B------:R-:W-:Y:S01]  /*6720*/  F2FP.TF32.F32.PACK_B R36, R36 ;  /* 0x00000024ff24723e */ /* 0x000fe200024050ff */
[C---:B------:R-:W-:Y:S01]  /*6730*/  FMUL R5, R32.reuse, R9 ;  /* 0x0000000920057220 */ /* 0x040fe20000400000 */
[----:B------:R-:W-:Y:S01]  /*6740*/  F2FP.TF32.F32.PACK_B R37, R37 ;  /* 0x00000025ff25723e */ /* 0x000fe200024050ff */
[C---:B------:R-:W-:Y:S01]  /*6750*/  FMUL R6, R32.reuse, R10 ;  /* 0x0000000a20067220 */ /* 0x040fe20000400000 */
[----:B------:R-:W-:Y:S01]  /*6760*/  FMUL R11, R32, R11 ;  /* 0x0000000b200b7220 */ /* 0x000fe20000400000 */
[----:B------:R-:W-:Y:S01]  /*6770*/  F2FP.TF32.F32.PACK_B R38, R38 ;  /* 0x00000026ff26723e */ /* 0x000fe200024050ff */
[C---:B------:R-:W-:Y:S01]  /*6780*/  FFMA R4, R35.reuse, R41, R4 ;  /* 0x0000002923047223 */ /* 0x040fe20000000004 */
[----:B------:R-:W-:Y:S01]  /*6790*/  F2FP.TF32.F32.PACK_B R39, R39 ;  /* 0x00000027ff27723e */ /* 0x000fe200024050ff */
[C---:B------:R-:W-:Y:S01]  /*67a0*/  FFMA R5, R35.reuse, R40, R5 ;  /* 0x0000002823057223 */ /* 0x040fe20000000005 */
[C---:B------:R-:W-:Y:S01]  /*67b0*/  FFMA R6, R35.reuse, R21, R6 ;  /* 0x0000001523067223 */ /* 0x040fe20000000006 */
[----:B------:R-:W-:Y:S01]  /*67c0*/  FFMA R7, R35, R20, R11 ;  /* 0x0000001423077223 */ /* 0x000fe2000000000b */
[----:B------:R-:W-:Y:S01]  /*67d0*/  LOP3.LUT R41, R48, 0xffffe000, RZ, 0xc0, !PT ;  /* 0xffffe00030297812 */ /* 0x000fe200078ec0ff */
[----:B------:R1:W-:Y:S01]  /*67e0*/  STS.128 [R79], R36 ;  /* 0x000000244f007388 */ /* 0x0003e20000000c00 */
[----:B------:R-:W-:Y:S01]  /*67f0*/  LOP3.LUT R40, R49, 0xffffe000, RZ, 0xc0, !PT ;  /* 0xffffe00031287812 */ /* 0x000fe200078ec0ff */
[C---:B------:R-:W-:Y:S01]  /*6800*/  FMUL R8, R32.reuse, R12 ;  /* 0x0000000c20087220 */ /* 0x040fe20000400000 */
[----:B------:R-:W-:Y:S01]  /*6810*/  FMUL R9, R32, R13 ;  /* 0x0000000d20097220 */ /* 0x000fe20000400000 */
[----:B------:R-:W-:Y:S01]  /*6820*/  LOP3.LUT R21, R50, 0xffffe000, RZ, 0xc0, !PT ;  /* 0xffffe00032157812 */ /* 0x000fe200078ec0ff */
[C---:B------:R-:W-:Y:S01]  /*6830*/  FMUL R10, R32.reuse, R14 ;  /* 0x0000000e200a7220 */ /* 0x040fe20000400000 */
[----:B------:R-:W-:Y:S01]  /*6840*/  LOP3.LUT R20, R51, 0xffffe000, RZ, 0xc0, !PT ;  /* 0xffffe00033147812 */ /* 0x000fe200078ec0ff */
[----:B------:R-:W-:Y:S01]  /*6850*/  FMUL R15, R32, R15 ;  /* 0x0000000f200f7220 */ /* 0x000fe20000400000 */
[----:B------:R-:W-:Y:S01]  /*6860*/  F2FP.TF32.F32.PACK_B R4, R4 ;  /* 0x00000004ff04723e */ /* 0x000fe200024050ff */
[C---:B------:R-:W-:Y:S01]  /*6870*/  FFMA R8, R35.reuse, R41, R8 ;  /* 0x0000002923087223 */ /* 0x040fe20000000008 */
[----:B------:R-:W-:Y:S01]  /*6880*/  F2FP.TF32.F32.PACK_B R5, R5 ;  /* 0x00000005ff05723e */ /* 0x000fe200024050ff */
[C---:B------:R-:W-:Y:S01]  /*6890*/  FFMA R9, R35.reuse, R40, R9 ;  /* 0x0000002823097223 */ /* 0x040fe20000000009 */
[----:B------:R-:W-:Y:S01]  /*68a0*/  F2FP.TF32.F32.PACK_B R6, R6 ;  /* 0x00000006ff06723e */ /* 0x000fe200024050ff */
[C---:B------:R-:W-:Y:S01]  /*68b0*/  FFMA R10, R35.reuse, R21, R10 ;  /* 0x00000015230a7223 */ /* 0x040fe2000000000a */
[----:B------:R-:W-:Y:S01]  /*68c0*/  F2FP.TF32.F32.PACK_B R7, R7 ;  /* 0x00000007ff07723e */ /* 0x000fe200024050ff */
[----:B------:R-:W-:Y:S01]  /*68d0*/  FFMA R11, R35, R20, R15 ;  /* 0x00000014230b7223 */ /* 0x000fe2000000000f */
[----:B------:R-:W-:Y:S01]  /*68e0*/  LOP3.LUT R41, R44, 0xffffe000, RZ, 0xc0, !PT ;  /* 0xffffe0002c297812 */ /* 0x000fe200078ec0ff */
[C---:B------:R-:W-:Y:S01]  /*68f0*/  FMUL R12, R32.reuse, R16 ;  /* 0x00000010200c7220 */ /* 0x040fe20000400000 */
[----:B------:R-:W-:Y:S01]  /*6900*/  LOP3.LUT R40, R45, 0xffffe000, RZ, 0xc0, !PT ;  /* 0xffffe0002d287812 */ /* 0x000fe200078ec0ff */
[----:B------:R1:W-:Y:S01]  /*6910*/  STS.128 [R78+0x10], R4 ;  /* 0x000010044e007388 */ /* 0x0003e20000000c00 */
        /* <DEDUP_REMOVED lines=13> */
[----:B------:R-:W-:Y:S02]  /*69f0*/  F2FP.TF32.F32.PACK_B R12, R12 ;  /* 0x0000000cff0c723e */ /* 0x000fe400024050ff */
[----:B------:R-:W-:Y:S01]  /*6a00*/  F2FP.TF32.F32.PACK_B R13, R13 ;  /* 0x0000000dff0d723e */ /* 0x000fe200024050ff */
[----:B------:R1:W-:Y:S01]  /*6a10*/  STS.128 [R77+0x20], R8 ;  /* 0x000020084d007388 */ /* 0x0003e20000000c00 */
[----:B------:R-:W-:Y:S02]  /*6a20*/  F2FP.TF32.F32.PACK_B R14, R14 ;  /* 0x0000000eff0e723e */ /* 0x000fe400024050ff */
[----:B------:R-:W-:Y:S05]  /*6a30*/  F2FP.TF32.F32.PACK_B R15, R15 ;  /* 0x0000000fff0f723e */ /* 0x000fea00024050ff */
[----:B------:R1:W-:Y:S01]  /*6a40*/  STS.128 [R85+0x30], R12 ;  /* 0x0000300c55007388 */ /* 0x0003e20000000c00 */
[----:B------:R-:W-:Y:S01]  /*6a50*/  @!PT LDS RZ, [RZ] ;  /* 0x00000000fffff984 */ /* 0x000fe20000000800 */
[----:B------:R-:W-:Y:S01]  /*6a60*/  @!PT LDS RZ, [RZ] ;  /* 0x00000000fffff984 */ /* 0x000fe20000000800 */
[----:B------:R-:W-:Y:S01]  /*6a70*/  @!PT LDS RZ, [RZ] ;  /* 0x00000000fffff984 */ /* 0x000fe20000000800 */
[----:B------:R-:W-:Y:S01]  /*6a80*/  @!PT LDS RZ, [RZ] ;  /* 0x00000000fffff984 */ /* 0x000fe20000000800 */
[----:B------:R2:W-:Y:S07]  /*6a90*/  MEMBAR.ALL.CTA ;  /* 0x0000000000007992 */ /* 0x0005ee0000008000 */
[----:B--2---:R-:W2:Y:S02]  /*6aa0*/  FENCE.VIEW.ASYNC.S ;  /* 0x00000000000073c6 */ /* 0x004ea40000000000 */
[----:B--2---:R-:W-:Y:S06]  /*6ab0*/  BAR.SYNC.DEFER_BLOCKING 0x1, 0x80 ;  /* 0x0042000000007b1d */ /* 0x004fec0000010000 */
[----:B------:R-:W-:Y:S05]  /*6ac0*/  @P0 BRA `(.L_x_106) ;  /* 0x0000000000280947 */ /* 0x000fea0003800000 */
[----:B------:R-:W-:Y:S02]  /*6ad0*/  UIADD3 UR4, UPT, UPT, UR36, 0x200, URZ ;  /* 0x0000020024047890 */ /* 0x000fe4000fffe0ff */
[----:B------:R-:W-:Y:S01]  /*6ae0*/  UIADD3 UR6, UP0, UPT, UR50, 0x680, URZ ;  /* 0x0000068032067890 */ /* 0x000fe2000ff1e0ff */
[----:B------:R-:W-:Y:S03]  /*6af0*/  UMOV UR43, UR52 ;  /* 0x00000034002b7c82 */ /* 0x000fe60008000000 */
[----:B------:R-:W-:Y:S01]  /*6b00*/  MOV R73, UR4 ;  /* 0x0000000400497c02 */ /* 0x000fe20008000f00 */
[----:B------:R-:W-:Y:S03]  /*6b10*/  UIADD3.X UR7, UPT, UPT, URZ, UR51, URZ, UP0, !UPT ;  /* 0x00000033ff077290 */ /* 0x000fe600087fe4ff */
[----:B------:R-:W-:Y:S11]  /*6b20*/  R2UR UR40, R73 ;  /* 0x00000000492872ca */ /* 0x000ff600000e0000 */
[----:B------:R-:W-:Y:S02]  /*6b30*/  @!UPT UIADD3 URZ, UPT, UPT, URZ, URZ, URZ ;  /* 0x000000fffffff290 */ /* 0x000fe4000fffe0ff */
[----:B------:R2:W-:Y:S01]  /*6b40*/  UTMASTG.3D [UR40], [UR6] ;  /* 0x00000028060073b5 */ /* 0x0005e20008010000 */
[----:B------:R0:W-:Y:S01]  /*6b50*/  UTMACMDFLUSH ;  /* 0x00000000000079b7 */ /* 0x0001e20000000000 */
[----:B--2---:R-:W-:Y:S04]  /*6b60*/  DEPBAR.LE SB0, 0x1 ;  /* 0x000080400000791a */ /* 0x004fe80000000000 */
.L_x_106:
[----:B------:R-:W-:Y:S05]  /*6b70*/  BSYNC.RECONVERGENT B0 ;  /* 0x0000000000007941 */ /* 0x000fea0003800200 */
.L_x_105:
[----:B------:R-:W-:Y:S01]  /*6b80*/  BAR.SYNC.DEFER_BLOCKING 0x1, 0x80 ;  /* 0x0042000000007b1d */ /* 0x000fe20000010000 */
[----:B------:R-:W-:Y:S01]  /*6b90*/  ISETP.NE.AND P1, PT, R86, RZ, PT ;  /* 0x000000ff5600720c */ /* 0x000fe20003f25270 */
[----:B------:R-:W-:Y:S01]  /*6ba0*/  UISETP.NE.AND UP0, UPT, UR48, URZ, UPT ;  /* 0x000000ff3000728c */ /* 0x000fe2000bf05270 */
[----:B------:R-:W-:Y:S11]  /*6bb0*/  LEA R3, R88, UR36, 0x3 ;  /* 0x0000002458037c11 */ /* 0x000ff6000f8e18ff */
[----:B------:R-:W-:Y:S01]  /*6bc0*/  @P1 SHF.L.U32 R2, RZ, 0x1f, RZ ;  /* 0x0000001fff021819 */ /* 0x000fe200000006ff */
[----:B------:R-:W-:Y:S06]  /*6bd0*/  BRA.U !UP0, `(.L_x_107) ;  /* 0x0000000108247547 */ /* 0x000fec000b800000 */
[----:B-1----:R-:W-:Y:S01]  /*6be0*/  IMAD.U32 R5, RZ, RZ, UR53 ;  /* 0x00000035ff057e24 */ /* 0x002fe2000f8e00ff */
[----:B------:R-:W-:Y:S01]  /*6bf0*/  MOV R0, UR37 ;  /* 0x0000002500007c02 */ /* 0x000fe20008000f00 */
[----:B------:R-:W-:Y:S03]  /*6c00*/  UIADD3 UR53, UPT, UPT, UR53, 0x1, URZ ;  /* 0x0000000135357890 */ /* 0x000fe6000fffe0ff */
[----:B------:R-:W-:Y:S01]  /*6c10*/  @P1 LEA R5, R5, UR36, 0x3 ;  /* 0x0000002405051c11 */ /* 0x000fe2000f8e18ff */
[----:B------:R-:W-:Y:S04]  /*6c20*/  UISETP.NE.AND UP0, UPT, UR53, 0x4, UPT ;  /* 0x000000043500788c */ /* 0x000fe8000bf05270 */
[----:B------:R-:W-:Y:S01]  /*6c30*/  @P1 VIADD R5, R5, 0x50 ;  /* 0x0000005005051836 */ /* 0x000fe20000000000 */
[----:B------:R-:W-:Y:S04]  /*6c40*/  USEL UR53, UR53, URZ, UP0 ;  /* 0x000000ff35357287 */ /* 0x000fe80008000000 */
[----:B------:R-:W-:Y:S04]  /*6c50*/  @P1 PRMT R0, R0, 0x654, R5 ;  /* 0x0000065400001816 */ /* 0x000fe80000000005 */
[----:B------:R2:W-:Y:S04]  /*6c60*/  @P1 SYNCS.ARRIVE.TRANS64.RED.A1T0 RZ, [R0+URZ], RZ ;  /* 0x000000ff00ff19a7 */ /* 0x0005e800081004ff */
.L_x_107:
[----:B------:R-:W4:Y:S01]  /*6c70*/  @P1 SYNCS.PHASECHK.TRANS64.TRYWAIT P0, [R3+URZ+0x30], R2 ;  /* 0x00003002030015a7 */ /* 0x000f2200080011ff */
[----:B------:R-:W-:Y:S01]  /*6c80*/  BSSY B1, `(.L_x_108) ;  /* 0x0000016000017945 */ /* 0x000fe20003800000 */
[----:B----4-:R-:W-:Y:S03]  /*6c90*/  @P1 SEL R43, RZ, 0x1, !P0 ;  /* 0x00000001ff2b1807 */ /* 0x010fe60004000000 */
[----:B------:R-:W-:Y:S05]  /*6ca0*/  @!P1 BRA `(.L_x_109) ;  /* 0x00000000004c9947 */ /* 0x000fea0003800000 */
[----:B------:R-:W-:Y:S01]  /*6cb0*/  ISETP.NE.AND P0, PT, R43, RZ, PT ;  /* 0x000000ff2b00720c */ /* 0x000fe20003f05270 */
[----:B------:R-:W-:Y:S01]  /*6cc0*/  BSSY B0, `(.L_x_110) ;  /* 0x000000b000007945 */ /* 0x000fe20003800000 */
[----:B------:R-:W-:Y:S11]  /*6cd0*/  ISETP.NE.AND P1, PT, R89, RZ, PT ;  /* 0x000000ff5900720c */ /* 0x000ff60003f25270 */
[----:B------:R-:W-:Y:S02]  /*6ce0*/  @!UPT UIADD3 URZ, UPT, UPT, URZ, URZ, URZ ;  /* 0x000000fffffff290 */ /* 0x000fe4000fffe0ff */
[C---:B-1----:R-:W-:Y:S01]  /*6cf0*/  @P1 IMAD R6, R88.reuse, 0x2000, R79 ;  /* 0x0000200058061824 */ /* 0x042fe200078e024f */
[C---:B------:R-:W-:Y:S01]  /*6d00*/  @P1 LEA R4, R88.reuse, R77, 0xd ;  /* 0x0000004d58041211 */ /* 0x040fe200078e68ff */
[C---:B------:R-:W-:Y:S02]  /*6d10*/  @P1 IMAD R5, R88.reuse, 0x2000, R78 ;  /* 0x0000200058051824 */ /* 0x040fe400078e024e */
[----:B------:R-:W-:Y:S01]  /*6d20*/  @P1 IMAD R2, R88, 0x2000, R85 ;  /* 0x0000200058021824 */ /* 0x000fe200078e0255 */
[----:B------:R-:W-:Y:S06]  /*6d30*/  @P0 BRA `(.L_x_111) ;  /* 0x00000000000c0947 */ /* 0x000fec0003800000 */
[----:B--2---:R-:W-:Y:S04]  /*6d40*/  SHF.L.U32 R0, RZ, 0x1f, RZ ;  /* 0x0000001fff007819 */ /* 0x004fe800000006ff */
[----:B------:R-:W1:Y:S02]  /*6d50*/  SYNCS.PHASECHK.TRANS64.TRYWAIT P0, [R3+URZ+0x30], R0 ;  /* 0x00003000030075a7 */ /* 0x000e6400080011ff */
[----:B-1----:R-:W-:Y:S05]  /*6d60*/  @!P0 BRA `(.L_x_112) ;  /* 0x0000005000188947 */ /* 0x002fea0003800000 */
.L_x_111:
[----:B------:R-:W-:Y:S05]  /*6d70*/  BSYNC B0 ;  /* 0x0000000000007941 */ /* 0x000fea0003800000 */
.L_x_110:
[----:B------:R-:W-:Y:S02]  /*6d80*/  ISETP.NE.AND P0, PT, R89, RZ, PT ;  /* 0x000000ff5900720c */ /* 0x000fe40003f05270 */
[----:B------:R-:W-:Y:S11]  /*6d90*/  IADD3 R88, PT, PT, R88, 0x1, RZ ;  /* 0x0000000158587810 */ /* 0x000ff60007ffe0ff */
[----:B------:R4:W1:Y:S04]  /*6da0*/  @P0 LDS.128 R56, [R6] ;  /* 0x0000000006380984 */ /* 0x0008680000000c00 */
[----:B------:R4:W1:Y:S04]  /*6db0*/  @P0 LDS.128 R52, [R5+0x10] ;  /* 0x0000100005340984 */ /* 0x0008680000000c00 */
[----:B------:R4:W1:Y:S04]  /*6dc0*/  @P0 LDS.128 R48, [R4+0x20] ;  /* 0x0000200004300984 */ /* 0x0008680000000c00 */
[----:B------:R4:W1:Y:S02]  /*6dd0*/  @P0 LDS.128 R44, [R2+0x30] ;  /* 0x00003000022c0984 */ /* 0x0008640000000c00 */
.L_x_109:
[----:B------:R-:W-:Y:S05]  /*6de0*/  BSYNC B1 ;  /* 0x0000000000017941 */ /* 0x000fea0003800000 */
.L_x_108:
[----:B-1----:R-:W-:Y:S05]  /*6df0*/  VIADD R3, R34, 0x10 ;  /* 0x0000001022037836 */ /* 0x002fea0000000000 */
[----:B------:R-:W-:Y:S04]  /*6e00*/  SHF.R.U32.HI R3, RZ, 0x15, R3 ;  /* 0x00000015ff037819 */ /* 0x000fe80000011603 */
[----:B------:R-:W-:Y:S11]  /*6e10*/  LOP3.LUT P0, RZ, R3, 0x3, R72, 0x48, !PT ;  /* 0x0000000303ff7812 */ /* 0x000ff60007804848 */
[----:B------:R-:W-:Y:S02]  /*6e20*/  @!UPT UIADD3 URZ, UPT, UPT, URZ, URZ, URZ ;  /* 0x000000fffffff290 */ /* 0x000fe4000fffe0ff */
[----:B------:R-:W-:Y:S05]  /*6e30*/  @!P0 BRA `(.L_x_113) ;  /* 0x0000000000408947 */ /* 0x000fea0003800000 */
[----:B------:R-:W1:Y:S01]  /*6e40*/  LDCU.64 UR8, c[0x4][0x70] ;  /* 0x01000e00ff0877ac */ /* 0x000e620008000a00 */
[----:B------:R-:W-:Y:S01]  /*6e50*/  MOV R3, 0x0 ;  /* 0x0000000000037802 */ /* 0x000fe20000000f00 */
[----:B------:R-:W-:Y:S02]  /*6e60*/  HFMA2 R12, -RZ, RZ, 0, 5.9604644775390625e-08 ;  /* 0x00000001ff0c7431 */ /* 0x000fe400000001ff */
[----:B------:R-:W-:Y:S02]  /*6e70*/  IMAD.MOV.U32 R8, RZ, RZ, 0x192 ;  /* 0x00000192ff087424 */ /* 0x000fe400078e00ff */
[----:B------:R-:W-:Y:S01]  /*6e80*/  IMAD.MOV.U32 R13, RZ, RZ, RZ ;  /* 0x000000ffff0d7224 */ /* 0x000fe200078e00ff */
[----:B------:R-:W5:Y:S01]  /*6e90*/  LDCU.64 UR6, c[0x4][0x78] ;  /* 0x01000f00ff0677ac */ /* 0x000f620008000a00 */
[----:B----4-:R-:W4:Y:S01]  /*6ea0*/  LDC.64 R2, c[0x4][R3] ;  /* 0x0100000003027b82 */ /* 0x010f220000000a00 */
[----:B------:R-:W2:Y:S01]  /*6eb0*/  LDCU.64 UR4, c[0x4][0x10] ;  /* 0x01000200ff0477ac */ /* 0x000ea20008000a00 */
[----:B-1----:R-:W-:Y:S01]  /*6ec0*/  MOV R5, UR9 ;  /* 0x0000000900057c02 */ /* 0x002fe20008000f00 */
[----:B------:R-:W-:Y:S01]  /*6ed0*/  IMAD.U32 R4, RZ, RZ, UR8 ;  /* 0x00000008ff047e24 */ /* 0x000fe2000f8e00ff */
[----:B-----5:R-:W-:Y:S01]  /*6ee0*/  MOV R7, UR7 ;  /* 0x0000000700077c02 */ /* 0x020fe20008000f00 */
[----:B------:R-:W-:Y:S01]  /*6ef0*/  IMAD.U32 R6, RZ, RZ, UR6 ;  /* 0x00000006ff067e24 */ /* 0x000fe2000f8e00ff */
[----:B--2---:R-:W-:Y:S01]  /*6f00*/  MOV R11, UR5 ;  /* 0x00000005000b7c02 */ /* 0x004fe20008000f00 */
[----:B------:R-:W-:Y:S02]  /*6f10*/  IMAD.U32 R10, RZ, RZ, UR4 ;  /* 0x00000004ff0a7e24 */ /* 0x000fe4000f8e00ff */
[----:B------:R-:W-:Y:S07]  /*6f20*/  LEPC R20, `(.L_x_113) ;  /* 0x000000001014794e */ /* 0x000fee0000000000 */
[----:B---34-:R-:W-:Y:S05]  /*6f30*/  CALL.ABS.NOINC R2 ;  /* 0x0000000002007343 */ /* 0x018fea0003c00000 */
.L_x_113:
[----:B------:R-:W-:Y:S01]  /*6f40*/  LOP3.LUT R20, R56, 0xffffe000, RZ, 0xc0, !PT ;  /* 0xffffe00038147812 */ /* 0x000fe200078ec0ff */
[----:B------:R-:W-:Y:S05]  /*6f50*/  WARPSYNC.ALL ;  /* 0x0000000000007948 */ /* 0x000fea0003800000 */
[----:B------:R-:W-:Y:S01]  /*6f60*/  R2UR UR4, R34 ;  /* 0x00000000220472ca */ /* 0x000fe200000e0000 */
[----:B------:R-:W-:Y:S01]  /*6f70*/  IMAD.U32 R91, RZ, RZ, UR53 ;  /* 0x00000035ff5b7e24 */ /* 0x000fe2000f8e00ff */
[----:B------:R-:W-:Y:S01]  /*6f80*/  LOP3.LUT R21, R57, 0xffffe000, RZ, 0xc0, !PT ;  /* 0xffffe00039157812 */ /* 0x000fe200078ec0ff */
[----:B------:R-:W-:Y:S01]  /*6f90*/  IMAD.U32 R90, RZ, RZ, UR37 ;  /* 0x00000025ff5a7e24 */ /* 0x000fe2000f8e00ff */
[----:B------:R-:W-:Y:S01]  /*6fa0*/  LOP3.LUT R40, R59, 0xffffe000, RZ, 0xc0, !PT ;  /* 0xffffe0003b287812 */ /* 0x000fe200078ec0ff */
[----:B------:R-:W-:Y:S01]  /*6fb0*/  BSSY.RECONVERGENT B0, `(.L_x_114) ;  /* 0x000005b000007945 */ /* 0x000fe20003800200 */
[----:B------:R-:W-:Y:S02]  /*6fc0*/  LOP3.LUT R41, R52, 0xffffe000, RZ, 0xc0, !PT ;  /* 0xffffe00034297812 */ /* 0x000fe400078ec0ff */
[----:B------:R-:W-:Y:S02]  /*6fd0*/  LOP3.LUT R42, R53, 0xffffe000, RZ, 0xc0, !PT ;  /* 0xffffe000352a7812 */ /* 0x000fe400078ec0ff */
[----:B------:R-:W-:Y:S02]  /*6fe0*/  ISETP.NE.AND P6, PT, R86, RZ, PT ;  /* 0x000000ff5600720c */ /* 0x000fe40003fc5270 */
[----:B------:R-:W-:Y:S01]  /*6ff0*/  ISETP.NE.AND P0, PT, R81, RZ, PT ;  /* 0x000000ff5100720c */ /* 0x000fe20003f05270 */
[----:B----4-:R-:W2:Y:S10]  /*7000*/  LDTM.x16 R4, tmem[UR4+0x10] ;  /* 0x00001004000479ee */ /* 0x010eb40008240000 */
[----:B------:R-:W-:Y:S02]  /*7010*/  @P6 LEA R91, R91, UR36, 0x3 ;  /* 0x000000245b5b6c11 */ /* 0x000fe4000f8e18ff */
[----:B------:R-:W-:Y:S03]  /*7020*/  @P6 SHF.L.U32 R92, RZ, 0x1f, RZ ;  /* 0x0000001fff5c6819 */ /* 0x000fe600000006ff */
[----:B------:R-:W-:Y:S05]  /*7030*/  @P6 VIADD R91, R91, 0x50 ;  /* 0x000000505b5b6836 */ /* 0x000fea0000000000 */
[----:B------:R-:W-:Y:S02]  /*7040*/  @P6 PRMT R90, R90, 0x654, R91 ;  /* 0x000006545a5a6816 */ /* 0x000fe4000000005b */
[----:B------:R-:W-:Y:S01]  /*7050*/  LEA R91, R88, UR36, 0x3 ;  /* 0x00000024585b7c11 */ /* 0x000fe2000f8e18ff */
[C---:B--2---:R-:W-:Y:S01]  /*7060*/  FMUL R0, R32.reuse, R4 ;  /* 0x0000000420007220 */ /* 0x044fe20000400000 */
[C---:B------:R-:W-:Y:S01]  /*7070*/  FMUL R2, R32.reuse, R5 ;  /* 0x0000000520027220 */ /* 0x040fe20000400000 */
[C---:B------:R-:W-:Y:S01]  /*7080*/  FMUL R3, R32.reuse, R6 ;  /* 0x0000000620037220 */ /* 0x040fe20000400000 */
[----:B------:R-:W-:Y:S01]  /*7090*/  FMUL R7, R32, R7 ;  /* 0x0000000720077220 */ /* 0x000fe20000400000 */
[C---:B------:R-:W-:Y:S01]  /*70a0*/  FFMA R36, R35.reuse, R20, R0 ;  /* 0x0000001423247223 */ /* 0x040fe20000000000 */
[----:B------:R-:W-:Y:S01]  /*70b0*/  LOP3.LUT R20, R58, 0xffffe000, RZ, 0xc0, !PT ;  /* 0xffffe0003a147812 */ /* 0x000fe200078ec0ff */
[C---:B------:R-:W-:Y:S01]  /*70c0*/  FFMA R37, R35.reuse, R21, R2 ;  /* 0x0000001523257223 */ /* 0x040fe20000000002 */
[----:B------:R-:W-:Y:S01]  /*70d0*/  LOP3.LUT R21, R48, 0xffffe000, RZ, 0xc0, !PT ;  /* 0xffffe00030157812 */ /* 0x000fe200078ec0ff */
[----:B------:R-:W-:Y:S01]  /*70e0*/  FMUL R4, R32, R8 ;  /* 0x0000000820047220 */ /* 0x000fe20000400000 */
[----:B------:R-:W-:Y:S01]  /*70f0*/  F2FP.TF32.F32.PACK_B R36, R36 ;  /* 0x00000024ff24723e */ /* 0x000fe200024050ff */
[C---:B------:R-:W-:Y:S01]  /*7100*/  FFMA R38, R35.reuse, R20, R3 ;  /* 0x0000001423267223 */ /* 0x040fe20000000003 */
[----:B------:R-:W-:Y:S01]  /*7110*/  LOP3.LUT R20, R54, 0xffffe000, RZ, 0xc0, !PT ;  /* 0xffffe00036147812 */ /* 0x000fe200078ec0ff */
[----:B------:R-:W-:Y:S01]  /*7120*/  FFMA R39, R35, R40, R7 ;  /* 0x0000002823277223 */ /* 0x000fe20000000007 */
[----:B------:R-:W-:Y:S01]  /*7130*/  LOP3.LUT R40, R55, 0xffffe000, RZ, 0xc0, !PT ;  /* 0xffffe00037287812 */ /* 0x000fe200078ec0ff */
[C---:B------:R-:W-:Y:S01]  /*7140*/  FMUL R5, R32.reuse, R9 ;  /* 0x0000000920057220 */ /* 0x040fe20000400000 */
[C---:B------:R-:W-:Y:S01]  /*7150*/  FMUL R6, R32.reuse, R10 ;  /* 0x0000000a20067220 */ /* 0x040fe20000400000 */
[C---:B------:R-:W-:Y:S01]  /*7160*/  FMUL R11, R32.reuse, R11 ;  /* 0x0000000b200b7220 */ /* 0x040fe20000400000 */
[----:B------:R-:W-:Y:S01]  /*7170*/  F2FP.TF32.F32.PACK_B R37, R37 ;  /* 0x00000025ff25723e */ /* 0x000fe200024050ff */
[C---:B------:R-:W-:Y:S01]  /*7180*/  FFMA R4, R35.reuse, R41, R4 ;  /* 0x0000002923047223 */ /* 0x040fe20000000004 */
[----:B------:R-:W-:Y:S01]  /*7190*/  F2FP.TF32.F32.PACK_B R38, R38 ;  /* 0x00000026ff26723e */ /* 0x000fe200024050ff */
[C---:B------:R-:W-:Y:S01]  /*71a0*/  FFMA R5, R35.reuse, R42, R5 ;  /* 0x0000002a23057223 */ /* 0x040fe20000000005 */
[----:B------:R-:W-:Y:S01]  /*71b0*/  F2FP.TF32.F32.PACK_B R39, R39 ;  /* 0x00000027ff27723e */ /* 0x000fe200024050ff */
[C---:B------:R-:W-:Y:S01]  /*71c0*/  FFMA R6, R35.reuse, R20, R6 ;  /* 0x0000001423067223 */ /* 0x040fe20000000006 */
[----:B------:R-:W-:Y:S01]  /*71d0*/  FFMA R7, R35, R40, R11 ;  /* 0x0000002823077223 */ /* 0x000fe2000000000b */
        /* <DEDUP_REMOVED lines=47> */
[----:B------:R-:W-:Y:S02]  /*74d0*/  UIADD3 UR8, UP0, UPT, UR50, 0x680, URZ ;  /* 0x0000068032087890 */ /* 0x000fe4000ff1e0ff */
[----:B------:R-:W-:Y:S02]  /*74e0*/  UIADD3 UR5, UPT, UPT, UR41, 0x10, URZ ;  /* 0x0000001029057890 */ /* 0x000fe4000fffe0ff */
[----:B------:R-:W-:Y:S02]  /*74f0*/  UIADD3 UR4, UPT, UPT, UR36, 0x2200, URZ ;  /* 0x0000220024047890 */ /* 0x000fe4000fffe0ff */
[----:B------:R-:W-:Y:S01]  /*7500*/  UIADD3.X UR9, UPT, UPT, URZ, UR51, URZ, UP0, !UPT ;  /* 0x00000033ff097290 */ /* 0x000fe200087fe4ff */
[----:B------:R-:W-:Y:S01]  /*7510*/  UMOV UR6, UR42 ;  /* 0x0000002a00067c82 */ /* 0x000fe20008000000 */
[----:B------:R-:W-:Y:S07]  /*7520*/  UMOV UR7, UR52 ;  /* 0x0000003400077c82 */ /* 0x000fee0008000000 */
[----:B------:R2:W-:Y:S01]  /*7530*/  UTMASTG.3D [UR4], [UR8] ;  /* 0x00000004080073b5 */ /* 0x0005e20008010000 */
[----:B------:R0:W-:Y:S01]  /*7540*/  UTMACMDFLUSH ;  /* 0x00000000000079b7 */ /* 0x0001e20000000000 */
[----:B--2---:R-:W-:Y:S04]  /*7550*/  DEPBAR.LE SB0, 0x1 ;  /* 0x000080400000791a */ /* 0x004fe80000000000 */
.L_x_115:
[----:B------:R-:W-:Y:S05]  /*7560*/  BSYNC.RECONVERGENT B0 ;  /* 0x0000000000007941 */ /* 0x000fea0003800200 */
.L_x_114:
[----:B------:R-:W-:Y:S01]  /*7570*/  BAR.SYNC.DEFER_BLOCKING 0x1, 0x80 ;  /* 0x0042000000007b1d */ /* 0x000fe20000010000 */
[----:B------:R-:W-:Y:S04]  /*7580*/  UIADD3 UR40, UPT, UPT, UR53, 0x1, URZ ;  /* 0x0000000135287890 */ /* 0x000fe8000fffe0ff */
[----:B------:R-:W-:Y:S04]  /*7590*/  UISETP.NE.AND UP0, UPT, UR40, 0x4, UPT ;  /* 0x000000042800788c */ /* 0x000fe8000bf05270 */
[----:B------:R-:W-:Y:S01]  /*75a0*/  USEL UR40, UR40, URZ, UP0 ;  /* 0x000000ff28287287 */ /* 0x000fe20008000000 */
[----:B------:R2:W-:Y:S01]  /*75b0*/  @P6 SYNCS.ARRIVE.TRANS64.RED.A1T0 RZ, [R90+URZ], RZ ;  /* 0x000000ff5aff69a7 */ /* 0x0005e200081004ff */
[----:B------:R-:W-:Y:S01]  /*75c0*/  BSSY B1, `(.L_x_116) ;  /* 0x0000017000017945 */ /* 0x000fe20003800000 */
[----:B------:R-:W4:Y:S02]  /*75d0*/  @P6 SYNCS.PHASECHK.TRANS64.TRYWAIT P0, [R91+URZ+0x30], R92 ;  /* 0x0000305c5b0065a7 */ /* 0x000f2400080011ff */
[----:B----4-:R-:W-:Y:S01]  /*75e0*/  @P6 SEL R43, RZ, 0x1, !P0 ;  /* 0x00000001ff2b6807 */ /* 0x010fe20004000000 */
[----:B--2---:R-:W-:Y:S06]  /*75f0*/  @!P6 BRA `(.L_x_117) ;  /* 0x00000000004ce947 */ /* 0x004fec0003800000 */
        /* <DEDUP_REMOVED lines=9> */
[----:B------:R-:W-:Y:S04]  /*7690*/  SHF.L.U32 R6, RZ, 0x1f, RZ ;  /* 0x0000001fff067819 */ /* 0x000fe800000006ff */
[----:B------:R-:W1:Y:S02]  /*76a0*/  SYNCS.PHASECHK.TRANS64.TRYWAIT P0, [R91+URZ+0x30], R6 ;  /* 0x000030065b0075a7 */ /* 0x000e6400080011ff */
[----:B-1----:R-:W-:Y:S05]  /*76b0*/  @!P0 BRA `(.L_x_120) ;  /* 0x0000004400d88947 */ /* 0x002fea0003800000 */
.L_x_119:
[----:B------:R-:W-:Y:S05]  /*76c0*/  BSYNC B0 ;  /* 0x0000000000007941 */ /* 0x000fea0003800000 */
.L_x_118:
[----:B------:R-:W-:Y:S02]  /*76d0*/  ISETP.NE.AND P0, PT, R89, RZ, PT ;  /* 0x000000ff5900720c */ /* 0x000fe40003f05270 */
[----:B------:R-:W-:Y:S11]  /*76e0*/  IADD3 R88, PT, PT, R88, 0x1, RZ ;  /* 0x0000000158587810 */ /* 0x000ff60007ffe0ff */
[----:B------:R2:W4:Y:S04]  /*76f0*/  @P0 LDS.128 R56, [R4] ;  /* 0x0000000004380984 */ /* 0x0005280000000c00 */
[----:B------:R2:W1:Y:S04]  /*7700*/  @P0 LDS.128 R52, [R3+0x10] ;  /* 0x0000100003340984 */ /* 0x0004680000000c00 */
[----:B------:R2:W1:Y:S04]  /*7710*/  @P0 LDS.128 R48, [R2+0x20] ;  /* 0x0000200002300984 */ /* 0x0004680000000c00 */
[----:B------:R2:W1:Y:S02]  /*7720*/  @P0 LDS.128 R44, [R0+0x30] ;  /* 0x00003000002c0984 */ /* 0x0004640000000c00 */
.L_x_117:
[----:B------:R-:W-:Y:S05]  /*7730*/  BSYNC B1 ;  /* 0x0000000000017941 */ /* 0x000fea0003800000 */
.L_x_116:
[----:B--2---:R-:W-:Y:S05]  /*7740*/  VIADD R3, R34, 0x20 ;  /* 0x0000002022037836 */ /* 0x004fea0000000000 */
[----:B------:R-:W-:Y:S04]  /*7750*/  SHF.R.U32.HI R3, RZ, 0x15, R3 ;  /* 0x00000015ff037819 */ /* 0x000fe80000011603 */
[----:B------:R-:W-:Y:S11]  /*7760*/  LOP3.LUT P0, RZ, R3, 0x3, R72, 0x48, !PT ;  /* 0x0000000303ff7812 */ /* 0x000ff60007804848 */
[----:B------:R-:W-:Y:S02]  /*7770*/  @!UPT UIADD3 URZ, UPT, UPT, URZ, URZ, URZ ;  /* 0x000000fffffff290 */ /* 0x000fe4000fffe0ff */
[----:B------:R-:W-:Y:S05]  /*7780*/  @!P0 BRA `(.L_x_121) ;  /* 0x0000000000408947 */ /* 0x000fea0003800000 */
[----:B------:R-:W2:Y:S01]  /*7790*/  LDCU.64 UR8, c[0x4][0x70] ;  /* 0x01000e00ff0877ac */ /* 0x000ea20008000a00 */
[----:B------:R-:W-:Y:S01]  /*77a0*/  MOV R3, 0x0 ;  /* 0x0000000000037802 */ /* 0x000fe20000000f00 */
[----:B-1----:R-:W-:Y:S02]  /*77b0*/  HFMA2 R12, -RZ, RZ, 0, 5.9604644775390625e-08 ;  /* 0x00000001ff0c7431 */ /* 0x002fe400000001ff */
[----:B------:R-:W-:Y:S02]  /*77c0*/  IMAD.MOV.U32 R8, RZ, RZ, 0x192 ;  /* 0x00000192ff087424 */ /* 0x000fe400078e00ff */
[----:B------:R-:W-:Y:S01]  /*77d0*/  IMAD.MOV.U32 R13, RZ, RZ, RZ ;  /* 0x000000ffff0d7224 */ /* 0x000fe200078e00ff */
[----:B------:R-:W1:Y:S01]  /*77e0*/  LDCU.64 UR6, c[0x4][0x78] ;  /* 0x01000f00ff0677ac */ /* 0x000e620008000a00 */
[----:B------:R-:W3:Y:S01]  /*77f0*/  LDC.64 R2, c[0x4][R3] ;  /* 0x0100000003027b82 */ /* 0x000ee20000000a00 */
[----:B------:R-:W5:Y:S01]  /*7800*/  LDCU.64 UR4, c[0x4][0x10] ;  /* 0x01000200ff0477ac */ /* 0x000f620008000a00 */
[----:B--2---:R-:W-:Y:S01]  /*7810*/  MOV R5, UR9 ;  /* 0x0000000900057c02 */ /* 0x004fe20008000f00 */
[----:B------:R-:W-:Y:S01]  /*7820*/  IMAD.U32 R4, RZ, RZ, UR8 ;  /* 0x00000008ff047e24 */ /* 0x000fe2000f8e00ff */
[----:B-1----:R-:W-:Y:S01]  /*7830*/  MOV R7, UR7 ;  /* 0x0000000700077c02 */ /* 0x002fe20008000f00 */
[----:B------:R-:W-:Y:S01]  /*7840*/  IMAD.U32 R6, RZ, RZ, UR6 ;  /* 0x00000006ff067e24 */ /* 0x000fe2000f8e00ff */
[----:B-----5:R-:W-:Y:S01]  /*7850*/  MOV R11, UR5 ;  /* 0x00000005000b7c02 */ /* 0x020fe20008000f00 */
[----:B------:R-:W-:Y:S02]  /*7860*/  IMAD.U32 R10, RZ, RZ, UR4 ;  /* 0x00000004ff0a7e24 */ /* 0x000fe4000f8e00ff */
[----:B------:R-:W-:Y:S07]  /*7870*/  LEPC R20, `(.L_x_121) ;  /* 0x000000001014794e */ /* 0x000fee0000000000 */
[----:B---34-:R-:W-:Y:S05]  /*7880*/  CALL.ABS.NOINC R2 ;  /* 0x0000000002007343 */ /* 0x018fea0003c00000 */
.L_x_121:
[----:B----4-:R-:W-:Y:S01]  /*7890*/  LOP3.LUT R20, R56, 0xffffe000, RZ, 0xc0, !PT ;  /* 0xffffe00038147812 */ /* 0x010fe200078ec0ff */
[----:B------:R-:W-:Y:S05]  /*78a0*/  WARPSYNC.ALL ;  /* 0x0000000000007948 */ /* 0x000fea0003800000 */
[----:B------:R-:W-:Y:S01]  /*78b0*/  R2UR UR4, R34 ;  /* 0x00000000220472ca */ /* 0x000fe200000e0000 */
[----:B-1----:R-:W-:Y:S01]  /*78c0*/  IMAD.U32 R91, RZ, RZ, UR40 ;  /* 0x00000028ff5b7e24 */ /* 0x002fe2000f8e00ff */
        /* <DEDUP_REMOVED lines=8> */
[----:B------:R-:W1:Y:S10]  /*7950*/  LDTM.x16 R4, tmem[UR4+0x20] ;  /* 0x00002004000479ee */ /* 0x000e740008240000 */
[----:B------:R-:W-:Y:S02]  /*7960*/  @P6 LEA R91, R91, UR36, 0x3 ;  /* 0x000000245b5b6c11 */ /* 0x000fe4000f8e18ff */
[----:B------:R-:W-:Y:S03]  /*7970*/  @P6 SHF.L.U32 R92, RZ, 0x1f, RZ ;  /* 0x0000001fff5c6819 */ /* 0x000fe600000006ff */
[----:B------:R-:W-:Y:S05]  /*7980*/  @P6 VIADD R91, R91, 0x50 ;  /* 0x000000505b5b6836 */ /* 0x000fea0000000000 */
[----:B------:R-:W-:Y:S02]  /*7990*/  @P6 PRMT R90, R90, 0x654, R91 ;  /* 0x000006545a5a6816 */ /* 0x000fe4000000005b */
[----:B------:R-:W-:Y:S01]  /*79a0*/  LEA R91, R88, UR36, 0x3 ;  /* 0x00000024585b7c11 */ /* 0x000fe2000f8e18ff */
[C---:B-1----:R-:W-:Y:S01]  /*79b0*/  FMUL R0, R32.reuse, R4 ;  /* 0x0000000420007220 */ /* 0x042fe20000400000 */
        /* <DEDUP_REMOVED lines=79> */
.L_x_123:
[----:B------:R-:W-:Y:S05]  /*7eb0*/  BSYNC.RECONVERGENT B0 ;  /* 0x0000000000007941 */ /* 0x000fea0003800200 */
.L_x_122:
[----:B------:R-:W-:Y:S01]  /*7ec0*/  BAR.SYNC.DEFER_BLOCKING 0x1, 0x80 ;  /* 0x0042000000007b1d */ /* 0x000fe20000010000 */
[----:B------:R-:W-:Y:S04]  /*7ed0*/  UIADD3 UR43, UPT, UPT, UR40, 0x1, URZ ;  /* 0x00000001282b7890 */ /* 0x000fe8000fffe0ff */
[----:B------:R-:W-:Y:S04]  /*7ee0*/  UISETP.NE.AND UP0, UPT, UR43, 0x4, UPT ;  /* 0x000000042b00788c */ /* 0x000fe8000bf05270 */
[----:B------:R-:W-:Y:S01]  /*7ef0*/  USEL UR43, UR43, URZ, UP0 ;  /* 0x000000ff2b2b7287 */ /* 0x000fe20008000000 */
[----:B------:R2:W-:Y:S01]  /*7f00*/  @P6 SYNCS.ARRIVE.TRANS64.RED.A1T0 RZ, [R90+URZ], RZ ;  /* 0x000000ff5aff69a7 */ /* 0x0005e200081004ff */
[----:B------:R-:W-:Y:S01]  /*7f10*/  BSSY B1, `(.L_x_124) ;  /* 0x000001c000017945 */ /* 0x000fe20003800000 */
[----:B------:R-:W4:Y:S01]  /*7f20*/  @P6 SYNCS.PHASECHK.TRANS64.TRYWAIT P0, [R91+URZ+0x30], R92 ;  /* 0x0000305c5b0065a7 */ /* 0x000f2200080011ff */
[----:B--2---:R-:W-:Y:S01]  /*7f30*/  HFMA2 R90, -RZ, RZ, 0, 0 ;  /* 0x00000000ff5a7431 */ /* 0x004fe200000001ff */
[----:B----4-:R-:W-:Y:S01]  /*7f40*/  @P6 SEL R43, RZ, 0x1, !P0 ;  /* 0x00000001ff2b6807 */ /* 0x010fe20004000000 */
[----:B------:R-:W-:Y:S06]  /*7f50*/  @!P6 BRA `(.L_x_125) ;  /* 0x00000000005ce947 */ /* 0x000fec0003800000 */
        /* <DEDUP_REMOVED lines=12> */
.L_x_127:
[----:B------:R-:W-:Y:S05]  /*8020*/  BSYNC B0 ;  /* 0x0000000000007941 */ /* 0x000fea0003800000 */
.L_x_126:
[----:B------:R-:W-:Y:S01]  /*8030*/  ISETP.NE.AND P0, PT, R89, RZ, PT ;  /* 0x000000ff5900720c */ /* 0x000fe20003f05270 */
[----:B------:R-:W-:Y:S11]  /*8040*/  VIADD R88, R88, 0x1 ;  /* 0x0000000158587836 */ /* 0x000ff60000000000 */
[----:B------:R-:W-:Y:S01]  /*8050*/  @!UPT UIADD3 URZ, UPT, UPT, URZ, URZ, URZ ;  /* 0x000000fffffff290 */ /* 0x000fe2000fffe0ff */
[----:B------:R2:W4:Y:S04]  /*8060*/  @P0 LDS.128 R56, [R4] ;  /* 0x0000000004380984 */ /* 0x0005280000000c00 */
[----:B------:R2:W1:Y:S04]  /*8070*/  @P0 LDS.128 R52, [R3+0x10] ;  /* 0x0000100003340984 */ /* 0x0004680000000c00 */
[----:B------:R2:W1:Y:S04]  /*8080*/  @P0 LDS.128 R48, [R2+0x20] ;  /* 0x0000200002300984 */ /* 0x0004680000000c00 */
[----:B------:R2:W1:Y:S01]  /*8090*/  @P0 LDS.128 R44, [R0+0x30] ;  /* 0x00003000002c0984 */ /* 0x0004620000000c00 */
[C---:B------:R-:W-:Y:S04]  /*80a0*/  ISETP.NE.AND P0, PT, R88.reuse, 0x4, PT ;  /* 0x000000045800780c */ /* 0x040fe80003f05270 */
[----:B------:R-:W-:Y:S02]  /*80b0*/  SEL R88, R88, RZ, P0 ;  /* 0x000000ff58587207 */ /* 0x000fe40000000000 */
[----:B------:R-:W-:Y:S02]  /*80c0*/  SEL R90, RZ, 0x1, P0 ;  /* 0x00000001ff5a7807 */ /* 0x000fe40000000000 */
.L_x_125:
[----:B------:R-:W-:Y:S05]  /*80d0*/  BSYNC B1 ;  /* 0x0000000000017941 */ /* 0x000fea0003800000 */
.L_x_124:
        /* <DEDUP_REMOVED lines=21> */
.L_x_129:
[----:B----4-:R-:W-:Y:S01]  /*8230*/  LOP3.LUT R20, R56, 0xffffe000, RZ, 0xc0, !PT ;  /* 0xffffe00038147812 */ /* 0x010fe200078ec0ff */
[----:B------:R-:W-:Y:S05]  /*8240*/  WARPSYNC.ALL ;  /* 0x0000000000007948 */ /* 0x000fea0003800000 */
[----:B------:R-:W-:Y:S01]  /*8250*/  R2UR UR4, R34 ;  /* 0x00000000220472ca */ /* 0x000fe200000e0000 */
[----:B------:R-:W-:Y:S01]  /*8260*/  IMAD.U32 R92, RZ, RZ, UR43 ;  /* 0x0000002bff5c7e24 */ /* 0x000fe2000f8e00ff */
[----:B------:R-:W-:Y:S01]  /*8270*/  LOP3.LUT R21, R57, 0xffffe000, RZ, 0xc0, !PT ;  /* 0xffffe00039157812 */ /* 0x000fe200078ec0ff */
[----:B-1----:R-:W-:Y:S01]  /*8280*/  IMAD.U32 R91, RZ, RZ, UR37 ;  /* 0x00000025ff5b7e24 */ /* 0x002fe2000f8e00ff */
        /* <DEDUP_REMOVED lines=8> */
[----:B------:R-:W-:Y:S03]  /*8310*/  @P6 SHF.L.U32 R93, R90, 0x1f, RZ ;  /* 0x0000001f5a5d6819 */ /* 0x000fe600000006ff */
        /* <DEDUP_REMOVED lines=83> */
.L_x_131:
[----:B------:R-:W-:Y:S05]  /*8850*/  BSYNC.RECONVERGENT B0 ;  /* 0x0000000000007941 */ /* 0x000fea0003800200 */
.L_x_130:
        /* <DEDUP_REMOVED lines=18> */
[----:B------:R-:W-:Y:S04]  /*8980*/  SHF.L.U32 R5, R90, 0x1f, RZ ;  /* 0x0000001f5a057819 */ /* 0x000fe800000006ff */
[----:B------:R-:W1:Y:S02]  /*8990*/  SYNCS.PHASECHK.TRANS64.TRYWAIT P0, [R92+URZ+0x30], R5 ;  /* 0x000030055c0075a7 */ /* 0x000e6400080011ff */
[----:B-1----:R-:W-:Y:S05]  /*89a0*/  @!P0 BRA `(.L_x_136) ;  /* 0x0000003400448947 */ /* 0x002fea0003800000 */
.L_x_135:
[----:B------:R-:W-:Y:S05]  /*89b0*/  BSYNC B0 ;  /* 0x0000000000007941 */ /* 0x000fea0003800000 */
.L_x_134:
[----:B------:R-:W-:Y:S01]  /*89c0*/  ISETP.NE.AND P0, PT, R89, RZ, PT ;  /* 0x000000ff5900720c */ /* 0x000fe20003f05270 */
[----:B------:R-:W-:Y:S11]  /*89d0*/  VIADD R88, R88, 0x1 ;  /* 0x0000000158587836 */ /* 0x000ff60000000000 */
[----:B------:R-:W-:Y:S01]  /*89e0*/  @!UPT UIADD3 URZ, UPT, UPT, URZ, URZ, URZ ;  /* 0x000000fffffff290 */ /* 0x000fe2000fffe0ff */
[----:B------:R2:W4:Y:S04]  /*89f0*/  @P0 LDS.128 R56, [R4] ;  /* 0x0000000004380984 */ /* 0x0005280000000c00 */
[----:B------:R2:W2:Y:S04]  /*8a00*/  @P0 LDS.128 R52, [R3+0x10] ;  /* 0x0000100003340984 */ /* 0x0004a80000000c00 */
[----:B------:R2:W2:Y:S04]  /*8a10*/  @P0 LDS.128 R48, [R2+0x20] ;  /* 0x0000200002300984 */ /* 0x0004a80000000c00 */
[----:B------:R2:W2:Y:S01]  /*8a20*/  @P0 LDS.128 R44, [R0+0x30] ;  /* 0x00003000002c0984 */ /* 0x0004a20000000c00 */
[C---:B------:R-:W-:Y:S04]  /*8a30*/  ISETP.NE.AND P0, PT, R88.reuse, 0x4, PT ;  /* 0x000000045800780c */ /* 0x040fe80003f05270 */
[----:B-1----:R-:W-:Y:S02]  /*8a40*/  SEL R5, RZ, 0x1, P0 ;  /* 0x00000001ff057807 */ /* 0x002fe40000000000 */
[----:B------:R-:W-:Y:S02]  /*8a50*/  SEL R88, R88, RZ, P0 ;  /* 0x000000ff58587207 */ /* 0x000fe40000000000 */
[----:B------:R-:W-:Y:S02]  /*8a60*/  LOP3.LUT R90, R90, R5, RZ, 0x3c, !PT ;  /* 0x000000055a5a7212 */ /* 0x000fe400078e3cff */
.L_x_133:
[----:B------:R-:W-:Y:S05]  /*8a70*/  BSYNC B1 ;  /* 0x0000000000017941 */ /* 0x000fea0003800000 */
.L_x_132:
        /* <DEDUP_REMOVED lines=21> */
.L_x_137:
[----:B----4-:R-:W-:Y:S01]  /*8bd0*/  LOP3.LUT R20, R56, 0xffffe000, RZ, 0xc0, !PT ;  /* 0xffffe00038147812 */ /* 0x010fe200078ec0ff */
        /* <DEDUP_REMOVED lines=11> */
[----:B-1----:R-:W1:Y:S10]  /*8c90*/  LDTM.x16 R4, tmem[UR4+0x40] ;  /* 0x00004004000479ee */ /* 0x002e740008240000 */
        /* <DEDUP_REMOVED lines=31> */
[----:B------:R1:W-:Y:S01]  /*8e90*/  STS.128 [R79], R36 ;  /* 0x000000244f007388 */ /* 0x0003e20000000c00 */
        /* <DEDUP_REMOVED lines=45> */
[----:B------:R-:W-:Y:S02]  /*9170*/  UIADD3 UR8, UP0, UPT, UR50, 0x680, URZ ;  /* 0x0000068032087890 */ /* 0x000fe4000ff1e0ff */
[----:B------:R-:W-:Y:S02]  /*9180*/  UIADD3 UR5, UPT, UPT, UR41, 0x40, URZ ;  /* 0x0000004029057890 */ /* 0x000fe4000fffe0ff */
[----:B------:R-:W-:Y:S01]  /*9190*/  MOV R73, UR10 ;  /* 0x0000000a00497c02 */ /* 0x000fe20008000f00 */
[----:B------:R-:W-:Y:S01]  /*91a0*/  UIADD3.X UR9, UPT, UPT, URZ, UR51, URZ, UP0, !UPT ;  /* 0x00000033ff097290 */ /* 0x000fe200087fe4ff */
[----:B------:R-:W-:Y:S02]  /*91b0*/  UMOV UR6, UR42 ;  /* 0x0000002a00067c82 */ /* 0x000fe40008000000 */
[----:B------:R-:W-:Y:S01]  /*91c0*/  R2UR UR4, R73 ;  /* 0x00000000490472ca */ /* 0x000fe200000e0000 */
[----:B------:R-:W-:Y:S11]  /*91d0*/  UMOV UR7, UR52 ;  /* 0x0000003400077c82 */ /* 0x000ff60008000000 */
[----:B------:R-:W-:Y:S01]  /*91e0*/  @!UPT UIADD3 URZ, UPT, UPT, URZ, URZ, URZ ;  /* 0x000000fffffff290 */ /* 0x000fe2000fffe0ff */
[----:B------:R2:W-:Y:S01]  /*91f0*/  UTMASTG.3D [UR4], [UR8] ;  /* 0x00000004080073b5 */ /* 0x0005e20008010000 */
[----:B------:R0:W-:Y:S01]  /*9200*/  UTMACMDFLUSH ;  /* 0x00000000000079b7 */ /* 0x0001e20000000000 */
[----:B--2---:R-:W-:Y:S04]  /*9210*/  DEPBAR.LE SB0, 0x1 ;  /* 0x000080400000791a */ /* 0x004fe80000000000 */
.L_x_139:
[----:B------:R-:W-:Y:S05]  /*9220*/  BSYNC.RECONVERGENT B0 ;  /* 0x0000000000007941 */ /* 0x000fea0003800200 */
.L_x_138:
        /* <DEDUP_REMOVED lines=21> */
.L_x_143:
[----:B------:R-:W-:Y:S05]  /*9380*/  BSYNC B0 ;  /* 0x0000000000007941 */ /* 0x000fea0003800000 */
.L_x_142:
        /* <DEDUP_REMOVED lines=11> */
.L_x_141:
[----:B------:R-:W-:Y:S05]  /*9440*/  BSYNC B1 ;  /* 0x0000000000017941 */ /* 0x000fea0003800000 */
.L_x_140:
        /* <DEDUP_REMOVED lines=21> */
.L_x_145:
        /* <DEDUP_REMOVED lines=98> */
.L_x_147:
[----:B------:R-:W-:Y:S05]  /*9bc0*/  BSYNC.RECONVERGENT B0 ;  /* 0x0000000000007941 */ /* 0x000fea0003800200 */
.L_x_146:
        /* <DEDUP_REMOVED lines=21> */
.L_x_151:
[----:B------:R-:W-:Y:S05]  /*9d20*/  BSYNC B0 ;  /* 0x0000000000007941 */ /* 0x000fea0003800000 */
.L_x_150:
        /* <DEDUP_REMOVED lines=11> */
.L_x_149:
[----:B------:R-:W-:Y:S05]  /*9de0*/  BSYNC B1 ;  /* 0x0000000000017941 */ /* 0x000fea0003800000 */
.L_x_148:
        /* <DEDUP_REMOVED lines=21> */
.L_x_153:
        /* <DEDUP_REMOVED lines=98> */
.L_x_155:
[----:B------:R-:W-:Y:S05]  /*a560*/  BSYNC.RECONVERGENT B0 ;  /* 0x0000000000007941 */ /* 0x000fea0003800200 */
.L_x_154:
        /* <DEDUP_REMOVED lines=13> */
[C---:B------:R-:W-:Y:S01]  /*a640*/  @P1 IMAD R3, R88.reuse, 0x2000, R79 ;  /* 0x0000200058031824 */ /* 0x040fe200078e024f */
[C---:B------:R-:W-:Y:S01]  /*a650*/  @P1 LEA R0, R88.reuse, R77, 0xd ;  /* 0x0000004d58001211 */ /* 0x040fe200078e68ff */
[C---:B------:R-:W-:Y:S02]  /*a660*/  @P1 IMAD R2, R88.reuse, 0x2000, R78 ;  /* 0x0000200058021824 */ /* 0x040fe400078e024e */
[----:B------:R-:W-:Y:S01]  /*a670*/  @P1 IMAD R88, R88, 0x2000, R85 ;  /* 0x0000200058581824 */ /* 0x000fe200078e0255 */
[----:B------:R-:W-:Y:S06]  /*a680*/  @P0 BRA `(.L_x_159) ;  /* 0x00000000000c0947 */ /* 0x000fec0003800000 */
[----:B-1----:R-:W-:Y:S04]  /*a690*/  SHF.L.U32 R5, R90, 0x1f, RZ ;  /* 0x0000001f5a057819 */ /* 0x002fe800000006ff */
[----:B------:R-:W1:Y:S02]  /*a6a0*/  SYNCS.PHASECHK.TRANS64.TRYWAIT P0, [R92+URZ+0x30], R5 ;  /* 0x000030055c0075a7 */ /* 0x000e6400080011ff */
[----:B-1----:R-:W-:Y:S05]  /*a6b0*/  @!P0 BRA `(.L_x_160) ;  /* 0x00000018003c8947 */ /* 0x002fea0003800000 */
.L_x_159:
[----:B------:R-:W-:Y:S05]  /*a6c0*/  BSYNC B0 ;  /* 0x0000000000007941 */ /* 0x000fea0003800000 */
.L_x_158:
[----:B------:R-:W-:Y:S11]  /*a6d0*/  ISETP.NE.AND P0, PT, R89, RZ, PT ;  /* 0x000000ff5900720c */ /* 0x000ff60003f05270 */
[----:B------:R-:W-:Y:S02]  /*a6e0*/  @!UPT UIADD3 URZ, UPT, UPT, URZ, URZ, URZ ;  /* 0x000000fffffff290 */ /* 0x000fe4000fffe0ff */
[----:B------:R2:W4:Y:S04]  /*a6f0*/  @P0 LDS.128 R56, [R3] ;  /* 0x0000000003380984 */ /* 0x0005280000000c00 */
[----:B------:R2:W1:Y:S04]  /*a700*/  @P0 LDS.128 R52, [R2+0x10] ;  /* 0x0000100002340984 */ /* 0x0004680000000c00 */
[----:B------:R2:W1:Y:S04]  /*a710*/  @P0 LDS.128 R48, [R0+0x20] ;  /* 0x0000200000300984 */ /* 0x0004680000000c00 */
[----:B------:R2:W1:Y:S02]  /*a720*/  @P0 LDS.128 R44, [R88+0x30] ;  /* 0x00003000582c0984 */ /* 0x0004640000000c00 */
.L_x_157:
[----:B------:R-:W-:Y:S05]  /*a730*/  BSYNC B1 ;  /* 0x0000000000017941 */ /* 0x000fea0003800000 */
.L_x_156:
        /* <DEDUP_REMOVED lines=21> */
.L_x_161:
[----:B------:R-:W-:Y:S01]  /*a890*/  ISETP.NE.AND P0, PT, R81, RZ, PT ;  /* 0x000000ff5100720c */ /* 0x000fe20003f05270 */
[----:B------:R-:W-:Y:S05]  /*a8a0*/  WARPSYNC.ALL ;  /* 0x0000000000007948 */ /* 0x000fea0003800000 */
[----:B------:R-:W-:Y:S01]  /*a8b0*/  R2UR UR4, R34 ;  /* 0x00000000220472ca */ /* 0x000fe200000e0000 */
[----:B------:R-:W-:Y:S01]  /*a8c0*/  BSSY.RECONVERGENT B0, `(.L_x_162) ;  /* 0x000005c000007945 */ /* 0x000fe20003800200 */
[----:B------:R-:W-:Y:S02]  /*a8d0*/  R2UR UR5, R87 ;  /* 0x00000000570572ca */ /* 0x000fe400000e0000 */
[----:B----4-:R-:W-:Y:S02]  /*a8e0*/  LOP3.LUT R0, R56, 0xffffe000, RZ, 0xc0, !PT ;  /* 0xffffe00038007812 */ /* 0x010fe400078ec0ff */
[----:B------:R-:W-:Y:S02]  /*a8f0*/  LOP3.LUT R2, R57, 0xffffe000, RZ, 0xc0, !PT ;  /* 0xffffe00039027812 */ /* 0x000fe400078ec0ff */
[----:B------:R-:W-:Y:S02]  /*a900*/  LOP3.LUT R3, R58, 0xffffe000, RZ, 0xc0, !PT ;  /* 0xffffe0003a037812 */ /* 0x000fe400078ec0ff */
[----:B------:R-:W-:Y:S02]  /*a910*/  LOP3.LUT R20, R59, 0xffffe000, RZ, 0xc0, !PT ;  /* 0xffffe0003b147812 */ /* 0x000fe400078ec0ff */
[----:B-1----:R-:W-:Y:S01]  /*a920*/  LOP3.LUT R21, R52, 0xffffe000, RZ, 0xc0, !PT ;  /* 0xffffe00034157812 */ /* 0x002fe200078ec0ff */
[----:B------:R-:W1:Y:S01]  /*a930*/  LDTM.x16 R4, tmem[UR4+0x70] ;  /* 0x00007004000479ee */ /* 0x000e620008240000 */
[----:B------:R-:W-:Y:S01]  /*a940*/  LOP3.LUT R36, R53, 0xffffe000, RZ, 0xc0, !PT ;  /* 0xffffe00035247812 */ /* 0x000fe200078ec0ff */
[----:B------:R-:W-:Y:S01]  /*a950*/  UIADD3 UR5, UPT, UPT, UR5, 0xc0, URZ ;  /* 0x000000c005057890 */ /* 0x000fe2000fffe0ff */
[----:B------:R-:W-:Y:S01]  /*a960*/  LOP3.LUT R37, R54, 0xffffe000, RZ, 0xc0, !PT ;  /* 0xffffe00036257812 */ /* 0x000fe200078ec0ff */
[----:B------:R-:W-:Y:S01]  /*a970*/  NOP ;  /* 0x0000000000007918 */ /* 0x000fe20000000000 */
[----:B------:R-:W-:Y:S01]  /*a980*/  LOP3.LUT R38, R55, 0xffffe000, RZ, 0xc0, !PT ;  /* 0xffffe00037267812 */ /* 0x000fe200078ec0ff */
[----:B------:R-:W-:Y:S01]  /*a990*/  UPRMT UR5, UR37, 0x654, UR5 ;  /* 0x0000065425057896 */ /* 0x000fe20008000005 */
[----:B------:R-:W-:Y:S02]  /*a9a0*/  LOP3.LUT R39, R48, 0xffffe000, RZ, 0xc0, !PT ;  /* 0xffffe00030277812 */ /* 0x000fe400078ec0ff */
[----:B------:R-:W-:Y:S02]  /*a9b0*/  LOP3.LUT R40, R49, 0xffffe000, RZ, 0xc0, !PT ;  /* 0xffffe00031287812 */ /* 0x000fe400078ec0ff */
[----:B------:R-:W-:Y:S02]  /*a9c0*/  LOP3.LUT R41, R50, 0xffffe000, RZ, 0xc0, !PT ;  /* 0xffffe00032297812 */ /* 0x000fe400078ec0ff */
[----:B------:R-:W-:Y:S02]  /*a9d0*/  LOP3.LUT R42, R51, 0xffffe000, RZ, 0xc0, !PT ;  /* 0xffffe000332a7812 */ /* 0x000fe400078ec0ff */
[----:B-1----:R-:W-:Y:S01]  /*a9e0*/  SYNCS.ARRIVE.TRANS64.RED.A1T0 RZ, [UR5], RZ ;  /* 0x000000ffffff79a7 */ /* 0x002fe20008100405 */
[----:B------:R-:W-:Y:S02]  /*a9f0*/  LOP3.LUT R43, R44, 0xffffe000, RZ, 0xc0, !PT ;  /* 0xffffe0002c2b7812 */ /* 0x000fe400078ec0ff */
[----:B------:R-:W-:Y:S02]  /*aa00*/  LOP3.LUT R44, R45, 0xffffe000, RZ, 0xc0, !PT ;  /* 0xffffe0002d2c7812 */ /* 0x000fe400078ec0ff */
[----:B------:R-:W-:Y:S02]  /*aa10*/  LOP3.LUT R45, R46, 0xffffe000, RZ, 0xc0, !PT ;  /* 0xffffe0002e2d7812 */ /* 0x000fe400078ec0ff */
[----:B------:R-:W-:Y:S01]  /*aa20*/  LOP3.LUT R46, R47, 0xffffe000, RZ, 0xc0, !PT ;  /* 0xffffe0002f2e7812 */ /* 0x000fe200078ec0ff */
[C---:B------:R-:W-:Y:S01]  /*aa30*/  FMUL R4, R32.reuse, R4 ;  /* 0x0000000420047220 */ /* 0x040fe20000400000 */
[C---:B------:R-:W-:Y:S01]  /*aa40*/  FMUL R5, R32.reuse, R5 ;  /* 0x0000000520057220 */ /* 0x040fe20000400000 */
[C---:B------:R-:W-:Y:S01]  /*aa50*/  FMUL R6, R32.reuse, R6 ;  /* 0x0000000620067220 */ /* 0x040fe20000400000 */
[C---:B------:R-:W-:Y:S01]  /*aa60*/  FMUL R7, R32.reuse, R7 ;  /* 0x0000000720077220 */ /* 0x040fe20000400000 */
[C---:B------:R-:W-:Y:S01]  /*aa70*/  FFMA R4, R35.reuse, R0, R4 ;  /* 0x0000000023047223 */ /* 0x040fe20000000004 */
[C---:B------:R-:W-:Y:S01]  /*aa80*/  FFMA R5, R35.reuse, R2, R5 ;  /* 0x0000000223057223 */ /* 0x040fe20000000005 */
[C---:B------:R-:W-:Y:S01]  /*aa90*/  FFMA R6, R35.reuse, R3, R6 ;  /* 0x0000000323067223 */ /* 0x040fe20000000006 */
[C---:B------:R-:W-:Y:S01]  /*aaa0*/  FFMA R7, R35.reuse, R20, R7 ;  /* 0x0000001423077223 */ /* 0x040fe20000000007 */
[C---:B------:R-:W-:Y:S01]  /*aab0*/  FMUL R8, R32.reuse, R8 ;  /* 0x0000000820087220 */ /* 0x040fe20000400000 */
        /* <DEDUP_REMOVED lines=9> */
[----:B------:R-:W-:Y:S01]  /*ab50*/  F2FP.TF32.F32.PACK_B R7, R7 ;  /* 0x00000007ff07723e */ /* 0x000fe200024050ff */
[C---:B------:R-:W-:Y:S01]  /*ab60*/  FFMA R11, R35.reuse, R38, R11 ;  /* 0x00000026230b7223 */ /* 0x040fe2000000000b */
[C---:B------:R-:W-:Y:S01]  /*ab70*/  FMUL R12, R32.reuse, R12 ;  /* 0x0000000c200c7220 */ /* 0x040fe20000400000 */
[----:B------:R-:W-:Y:S01]  /*ab80*/  F2FP.TF32.F32.PACK_B R8, R8 ;  /* 0x00000008ff08723e */ /* 0x000fe200024050ff */
[C---:B------:R-:W-:Y:S01]  /*ab90*/  FMUL R13, R32.reuse, R13 ;  /* 0x0000000d200d7220 */ /* 0x040fe20000400000 */
[----:B------:R1:W-:Y:S01]  /*aba0*/  STS.128 [R79+0x6000], R4 ;  /* 0x006000044f007388 */ /* 0x0003e20000000c00 */
        /* <DEDUP_REMOVED lines=8> */
[C---:B------:R-:W-:Y:S01]  /*ac30*/  FFMA R15, R35.reuse, R42, R15 ;  /* 0x0000002a230f7223 */ /* 0x040fe2000000000f */
[C---:B------:R-:W-:Y:S01]  /*ac40*/  FMUL R16, R32.reuse, R16 ;  /* 0x0000001020107220 */ /* 0x040fe20000400000 */
[----:B------:R-:W-:Y:S01]  /*ac50*/  F2FP.TF32.F32.PACK_B R12, R12 ;  /* 0x0000000cff0c723e */ /* 0x000fe200024050ff */
[----:B------:R1:W-:Y:S01]  /*ac60*/  STS.128 [R78+0x6010], R8 ;  /* 0x006010084e007388 */ /* 0x0003e20000000c00 */
[C---:B------:R-:W-:Y:S01]  /*ac70*/  FMUL R17, R32.reuse, R17 ;  /* 0x0000001120117220 */ /* 0x040fe20000400000 */
[C---:B------:R-:W-:Y:S01]  /*ac80*/  FMUL R18, R32.reuse, R18 ;  /* 0x0000001220127220 */ /* 0x040fe20000400000 */
[----:B------:R-:W-:Y:S01]  /*ac90*/  FMUL R19, R32, R19 ;  /* 0x0000001320137220 */ /* 0x000fe20000400000 */
[----:B------:R-:W-:Y:S01]  /*aca0*/  F2FP.TF32.F32.PACK_B R13, R13 ;  /* 0x0000000dff0d723e */ /* 0x000fe200024050ff */
[C---:B------:R-:W-:Y:S01]  /*acb0*/  FFMA R16, R35.reuse, R43, R16 ;  /* 0x0000002b23107223 */ /* 0x040fe20000000010 */
[----:B------:R-:W-:Y:S01]  /*acc0*/  F2FP.TF32.F32.PACK_B R14, R14 ;  /* 0x0000000eff0e723e */ /* 0x000fe200024050ff */
[C---:B------:R-:W-:Y:S01]  /*acd0*/  FFMA R17, R35.reuse, R44, R17 ;  /* 0x0000002c23117223 */ /* 0x040fe20000000011 */
[----:B------:R-:W-:Y:S01]  /*ace0*/  F2FP.TF32.F32.PACK_B R15, R15 ;  /* 0x0000000fff0f723e */ /* 0x000fe200024050ff */
[C---:B------:R-:W-:Y:S01]  /*acf0*/  FFMA R18, R35.reuse, R45, R18 ;  /* 0x0000002d23127223 */ /* 0x040fe20000000012 */
[----:B------:R-:W-:Y:S01]  /*ad00*/  FFMA R19, R35, R46, R19 ;  /* 0x0000002e23137223 */ /* 0x000fe20000000013 */
[----:B------:R-:W-:Y:S02]  /*ad10*/  F2FP.TF32.F32.PACK_B R16, R16 ;  /* 0x00000010ff10723e */ /* 0x000fe400024050ff */
[----:B------:R1:W-:Y:S01]  /*ad20*/  STS.128 [R77+0x6020], R12 ;  /* 0x0060200c4d007388 */ /* 0x0003e20000000c00 */
[----:B------:R-:W-:Y:S02]  /*ad30*/  F2FP.TF32.F32.PACK_B R17, R17 ;  /* 0x00000011ff11723e */ /* 0x000fe400024050ff */
        /* <DEDUP_REMOVED lines=20> */
.L_x_163:
[----:B------:R-:W-:Y:S05]  /*ae80*/  BSYNC.RECONVERGENT B0 ;  /* 0x0000000000007941 */ /* 0x000fea0003800200 */
.L_x_162:
[----:B------:R-:W-:Y:S01]  /*ae90*/  BAR.SYNC.DEFER_BLOCKING 0x1, 0x80 ;  /* 0x0042000000007b1d */ /* 0x000fe20000010000 */
[----:B------:R-:W-:Y:S01]  /*aea0*/  UISETP.NE.AND UP0, UPT, UR48, -0x8, UPT ;  /* 0xfffffff83000788c */ /* 0x000fe2000bf05270 */
[----:B------:R-:W-:Y:S08]  /*aeb0*/  IADD3 R0, PT, PT, R30, 0x1, RZ ;  /* 0x000000011e007810 */ /* 0x000ff00007ffe0ff */
[----:B------:R-:W-:Y:S05]  /*aec0*/  BRA.U !UP0, `(.L_x_164) ;  /* 0x0000000108287547 */ /* 0x000fea000b800000 */
[----:B------:R-:W-:Y:S01]  /*aed0*/  ISETP.NE.AND P0, PT, R86, RZ, PT ;  /* 0x000000ff5600720c */ /* 0x000fe20003f05270 */
[----:B------:R-:W-:Y:S01]  /*aee0*/  IMAD.U32 R3, RZ, RZ, UR53 ;  /* 0x00000035ff037e24 */ /* 0x000fe2000f8e00ff */
[----:B------:R-:W-:Y:S01]  /*aef0*/  UIADD3 UR53, UPT, UPT, UR53, 0x1, URZ ;  /* 0x0000000135357890 */ /* 0x000fe2000fffe0ff */
[----:B------:R-:W-:Y:S03]  /*af00*/  IMAD.U32 R2, RZ, RZ, UR37 ;  /* 0x00000025ff027e24 */ /* 0x000fe6000f8e00ff */
[----:B------:R-:W-:Y:S04]  /*af10*/  UISETP.NE.AND UP0, UPT, UR53, 0x4, UPT ;  /* 0x000000043500788c */ /* 0x000fe8000bf05270 */
[----:B------:R-:W-:Y:S03]  /*af20*/  USEL UR53, UR53, URZ, UP0 ;  /* 0x000000ff35357287 */ /* 0x000fe60008000000 */
[----:B------:R-:W-:Y:S05]  /*af30*/  @P0 LEA R3, R3, UR36, 0x3 ;  /* 0x0000002403030c11 */ /* 0x000fea000f8e18ff */
[----:B------:R-:W-:Y:S05]  /*af40*/  @P0 VIADD R3, R3, 0x50 ;  /* 0x0000005003030836 */ /* 0x000fea0000000000 */
[----:B------:R-:W-:Y:S04]  /*af50*/  @P0 PRMT R2, R2, 0x654, R3 ;  /* 0x0000065402020816 */ /* 0x000fe80000000003 */
[----:B------:R2:W-:Y:S03]  /*af60*/  @P0 SYNCS.ARRIVE.TRANS64.RED.A1T0 RZ, [R2+URZ], RZ ;  /* 0x000000ff02ff09a7 */ /* 0x0005e600081004ff */
.L_x_164:
[----:B------:R-:W-:Y:S01]  /*af70*/  ISETP.NE.AND P2, PT, R82, RZ, PT ;  /* 0x000000ff5200720c */ /* 0x000fe20003f45270 */
[----:B------:R-:W-:Y:S01]  /*af80*/  UIADD3 UR48, UPT, UPT, UR48, 0x8, URZ ;  /* 0x0000000830307890 */ /* 0x000fe2000fffe0ff */
[----:B------:R-:W-:Y:S01]  /*af90*/  ISETP.NE.AND P0, PT, R84, 0x2, PT ;  /* 0x000000025400780c */ /* 0x000fe20003f05270 */
[----:B------:R-:W-:Y:S01]  /*afa0*/  IMAD.IADD R20, R29, 0x1, R66 ;  /* 0x000000011d147824 */ /* 0x000fe200078e0242 */
[----:B------:R-:W-:Y:S01]  /*afb0*/  ISETP.NE.AND P1, PT, R0, 0x4, PT ;  /* 0x000000040000780c */ /* 0x000fe20003f25270 */
[----:B------:R-:W-:Y:S01]  /*afc0*/  IMAD.IADD R21, R31, 0x1, R68 ;  /* 0x000000011f157824 */ /* 0x000fe200078e0244 */
[----:B--2---:R-:W-:Y:S02]  /*afd0*/  SEL R2, RZ, 0x1, P0 ;  /* 0x00000001ff027807 */ /* 0x004fe40000000000 */
[----:B------:R-:W-:Y:S02]  /*afe0*/  SEL R3, RZ, 0x1, P1 ;  /* 0x00000001ff037807 */ /* 0x000fe40000800000 */
[----:B------:R-:W-:Y:S02]  /*aff0*/  LOP3.LUT R75, R75, R2, RZ, 0x3c, !PT ;  /* 0x000000024b4b7212 */ /* 0x000fe400078e3cff */
[----:B------:R-:W-:Y:S02]  /*b000*/  LOP3.LUT R76, R76, R3, RZ, 0x3c, !PT ;  /* 0x000000034c4c7212 */ /* 0x000fe400078e3cff */
[----:B------:R-:W-:Y:S02]  /*b010*/  @P2 R2UR UR52, R74 ;  /* 0x000000004a3422ca */ /* 0x000fe400000e0000 */
[----:B------:R-:W-:Y:S02]  /*b020*/  SEL R84, R84, RZ, P0 ;  /* 0x000000ff54547207 */ /* 0x000fe40000000000 */
[----:B------:R-:W-:Y:S01]  /*b030*/  SEL R30, R0, RZ, P1 ;  /* 0x000000ff001e7207 */ /* 0x000fe20000800000 */
[----:B------:R-:W-:Y:S10]  /*b040*/  @P2 BRA `(.L_x_165) ;  /* 0xffffffa400a82947 */ /* 0x000ff4000383ffff */
[----:B------:R-:W-:-:S09]  /*b050*/  UISETP.NE.AND UP0, UPT, UR49, URZ, UPT ;  /* 0x000000ff3100728c */ /* 0x000fd2000bf05270 */
[----:B------:R-:W-:Y:S05]  /*b060*/  BRA.U !UP0, `(.L_x_166) ;  /* 0x0000000108487547 */ /* 0x000fea000b800000 */
[----:B------:R-:W2:Y:S02]  /*b070*/  LDCU.64 UR4, c[0x0][0x890] ;  /* 0x00011200ff0477ac */ /* 0x000ea40008000a00 */
[----:B--2---:R-:W-:-:S04]  /*b080*/  UISETP.NE.U32.AND UP0, UPT, UR4, URZ, UPT ;  /* 0x000000ff0400728c */ /* 0x004fc8000bf05070 */
[----:B------:R-:W-:-:S09]  /*b090*/  UISETP.NE.AND.EX UP0, UPT, UR5, URZ, UPT, UP0 ;  /* 0x000000ff0500728c */ /* 0x000fd2000bf05300 */
[----:B------:R-:W-:Y:S05]  /*b0a0*/  BRA.U UP0, `(.L_x_167) ;  /* 0x00000001000c7547 */ /* 0x000fea000b800000 */
[----:B------:R-:W-:-:S13]  /*b0b0*/  FSETP.NEU.AND P0, PT, R35, RZ, PT ;  /* 0x000000ff2300720b */ /* 0x000fda0003f0d000 */
[----:B------:R-:W-:Y:S05]  /*b0c0*/  @!P0 EXIT ;  /* 0x000000000000894d */ /* 0x000fea0003800000 */
[----:B------:R-:W-:Y:S05]  /*b0d0*/  BRA `(.L_x_166) ;  /* 0x00000000002c7947 */ /* 0x000fea0003800000 */
.L_x_167:
[----:B------:R-:W-:Y:S01]  /*b0e0*/  ISETP.NE.AND P0, PT, R83, RZ, PT ;  /* 0x000000ff5300720c */ /* 0x000fe20003f05270 */
[----:B------:R-:W-:-:S12]  /*b0f0*/  BSSY.RECONVERGENT B0, `(.L_x_166) ;  /* 0x0000009000007945 */ /* 0x000fd80003800200 */
[----:B------:R-:W-:Y:S05]  /*b100*/  @P0 BRA `(.L_x_168) ;  /* 0x0000000000140947 */ /* 0x000fea0003800000 */
[----:B------:R-:W2:Y:S02]  /*b110*/  LDCU.64 UR4, c[0x0][0x888] ;  /* 0x00011100ff0477ac */ /* 0x000ea40008000a00 */
[----:B--2---:R-:W-:-:S04]  /*b120*/  ISETP.NE.U32.AND P0, PT, RZ, UR4, PT ;  /* 0x00000004ff007c0c */ /* 0x004fc8000bf05070 */
[----:B------:R-:W-:-:S13]  /*b130*/  ISETP.NE.AND.EX P0, PT, RZ, UR5, PT, P0 ;  /* 0x00000005ff007c0c */ /* 0x000fda000bf05300 */
[----:B------:R-:W-:Y:S05]  /*b140*/  @!P0 EXIT ;  /* 0x000000000000894d */ /* 0x000fea0003800000 */
[----:B------:R-:W-:Y:S05]  /*b150*/  BRA `(.L_x_169) ;  /* 0x0000000000087947 */ /* 0x000fea0003800000 */
.L_x_168:
[----:B------:R-:W-:-:S13]  /*b160*/  FSETP.NEU.AND P0, PT, R35, RZ, PT ;  /* 0x000000ff2300720b */ /* 0x000fda0003f0d000 */
[----:B------:R-:W-:Y:S05]  /*b170*/  @!P0 EXIT ;  /* 0x000000000000894d */ /* 0x000fea0003800000 */
.L_x_169:
[----:B------:R-:W-:Y:S05]  /*b180*/  BSYNC.RECONVERGENT B0 ;  /* 0x0000000000007941 */ /* 0x000fea0003800200 */
.L_x_166:
[----:B------:R-:W-:Y:S01]  /*b190*/  ULEA UR4, UR53, UR36, 0x3 ;  /* 0x0000002435047291 */ /* 0x000fe2000f8e18ff */
[----:B------:R-:W-:-:S04]  /*b1a0*/  DEPBAR.LE SB0, 0x0 ;  /* 0x000080000000791a */ /* 0x000fc80000000000 */
[----:B------:R-:W-:-:S04]  /*b1b0*/  UIADD3 UR4, UPT, UPT, UR4, 0x50, URZ ;  /* 0x0000005004047890 */ /* 0x000fc8000fffe0ff */
[----:B------:R-:W-:-:S09]  /*b1c0*/  UPRMT UR4, UR37, 0x654, UR4 ;  /* 0x0000065425047896 */ /* 0x000fd20008000004 */
[----:B------:R-:W-:Y:S01]  /*b1d0*/  SYNCS.ARRIVE.TRANS64.RED.A1T0 RZ, [UR4], RZ ;  /* 0x000000ffffff79a7 */ /* 0x000fe20008100404 */
[----:B------:R-:W-:Y:S05]  /*b1e0*/  EXIT ;  /* 0x000000000000794d */ /* 0x000fea0003800000 */
.L_x_19:
[----:B--2---:R2:W1:Y:S02]  /*b1f0*/  SYNCS.PHASECHK.TRANS64.TRYWAIT P0, [R3+URZ+0xf0], R2 ;  /* 0x0000f002030075a7 */ /* 0x00446400080011ff */
[----:B-1----:R-:W-:Y:S05]  /*b200*/  @!P0 NANOSLEEP.SYNCS 0x989680 ;  /* 0x009896800000895d */ /* 0x002fea0003900000 */
[----:B------:R-:W1:Y:S02]  /*b210*/  @!P0 SYNCS.PHASECHK.TRANS64 P0, [R3+URZ+0xf0], R2 ;  /* 0x0000f002030085a7 */ /* 0x000e6400080010ff */
[----:B-1----:R-:W-:Y:S05]  /*b220*/  @!P0 BRA `(.L_x_19) ;  /* 0xfffffffc00f08947 */ /* 0x002fea000383ffff */
[----:B------:R-:W-:Y:S05]  /*b230*/  BRA `(.L_x_170) ;  /* 0xffffff6000e47947 */ /* 0x000fea000383ffff */
.L_x_22:
[----:B-1----:R-:W-:-:S07]  /*b240*/  MOV R2, UR49 ;  /* 0x0000003100027c02 */ /* 0x002fce0008000f00 */
.L_x_171:
[----:B-1----:R1:W2:Y:S02]  /*b250*/  SYNCS.PHASECHK.TRANS64.TRYWAIT P0, [R2+URZ+0x18], R5 ;  /* 0x00001805020075a7 */ /* 0x0022a400080011ff */
[----:B--2---:R-:W-:Y:S05]  /*b260*/  @!P0 NANOSLEEP.SYNCS 0x989680 ;  /* 0x009896800000895d */ /* 0x004fea0003900000 */
[----:B------:R-:W2:Y:S02]  /*b270*/  @!P0 SYNCS.PHASECHK.TRANS64 P0, [R2+URZ+0x18], R5 ;  /* 0x00001805020085a7 */ /* 0x000ea400080010ff */
[----:B--2---:R-:W-:Y:S05]  /*b280*/  @!P0 BRA `(.L_x_171) ;  /* 0xfffffffc00f08947 */ /* 0x004fea000383ffff */
[----:B------:R-:W-:Y:S05]  /*b290*/  BRA `(.L_x_21) ;  /* 0xffffff6400407947 */ /* 0x000fea000383ffff */
.L_x_30:
[----:B------:R-:W-:-:S07]  /*b2a0*/  MOV R2, UR49 ;  /* 0x0000003100027c02 */ /* 0x000fce0008000f00 */
.L_x_172:
[----:B-1----:R1:W2:Y:S02]  /*b2b0*/  SYNCS.PHASECHK.TRANS64.TRYWAIT P0, [R2+URZ+0x18], R5 ;  /* 0x00001805020075a7 */ /* 0x0022a400080011ff */
[----:B--2---:R-:W-:Y:S05]  /*b2c0*/  @!P0 NANOSLEEP.SYNCS 0x989680 ;  /* 0x009896800000895d */ /* 0x004fea0003900000 */
[----:B------:R-:W2:Y:S02]  /*b2d0*/  @!P0 SYNCS.PHASECHK.TRANS64 P0, [R2+URZ+0x18], R5 ;  /* 0x00001805020085a7 */ /* 0x000ea400080010ff */
[----:B--2---:R-:W-:Y:S05]  /*b2e0*/  @!P0 BRA `(.L_x_172) ;  /* 0xfffffffc00f08947 */ /* 0x004fea000383ffff */
[----:B------:R-:W-:Y:S05]  /*b2f0*/  BRA `(.L_x_29) ;  /* 0xffffff6800587947 */ /* 0x000fea000383ffff */
.L_x_36:
[----:B-1----:R1:W2:Y:S02]  /*b300*/  SYNCS.PHASECHK.TRANS64.TRYWAIT P0, [R2+URZ+0x80], R3 ;  /* 0x00008003020075a7 */ /* 0x0022a400080011ff */
[----:B--2---:R-:W-:Y:S05]  /*b310*/  @!P0 NANOSLEEP.SYNCS 0x989680 ;  /* 0x009896800000895d */ /* 0x004fea0003900000 */
[----:B------:R-:W2:Y:S02]  /*b320*/  @!P0 SYNCS.PHASECHK.TRANS64 P0, [R2+URZ+0x80], R3 ;  /* 0x00008003020085a7 */ /* 0x000ea400080010ff */
[----:B--2---:R-:W-:Y:S05]  /*b330*/  @!P0 BRA `(.L_x_36) ;  /* 0xfffffffc00f08947 */ /* 0x004fea000383ffff */
[----:B------:R-:W-:Y:S05]  /*b340*/  BRA `(.L_x_173) ;  /* 0xffffff6c00447947 */ /* 0x000fea000383ffff */
.L_x_40:
[----:B----4-:R-:W-:-:S07]  /*b350*/  MOV R0, UR5 ;  /* 0x0000000500007c02 */ /* 0x010fce0008000f00 */
.L_x_174:
[----:B-1----:R1:W2:Y:S02]  /*b360*/  SYNCS.PHASECHK.TRANS64.TRYWAIT P0, [R0+URZ], R3 ;  /* 0x00000003000075a7 */ /* 0x0022a400080011ff */
[----:B--2---:R-:W-:Y:S05]  /*b370*/  @!P0 NANOSLEEP.SYNCS 0x989680 ;  /* 0x009896800000895d */ /* 0x004fea0003900000 */
[----:B------:R-:W2:Y:S02]  /*b380*/  @!P0 SYNCS.PHASECHK.TRANS64 P0, [R0+URZ], R3 ;  /* 0x00000003000085a7 */ /* 0x000ea400080010ff */
[----:B--2---:R-:W-:Y:S05]  /*b390*/  @!P0 BRA `(.L_x_174) ;  /* 0xfffffffc00f08947 */ /* 0x004fea000383ffff */
[----:B------:R-:W-:Y:S05]  /*b3a0*/  BRA `(.L_x_175) ;  /* 0xffffff7000b47947 */ /* 0x000fea000383ffff */
.L_x_41:
[----:B----4-:R-:W-:-:S07]  /*b3b0*/  MOV R0, UR5 ;  /* 0x0000000500007c02 */ /* 0x010fce0008000f00 */
.L_x_176:
[----:B-1----:R1:W2:Y:S02]  /*b3c0*/  SYNCS.PHASECHK.TRANS64.TRYWAIT P0, [R0+URZ], R3 ;  /* 0x00000003000075a7 */ /* 0x0022a400080011ff */
[----:B--2---:R-:W-:Y:S05]  /*b3d0*/  @!P0 NANOSLEEP.SYNCS 0x989680 ;  /* 0x009896800000895d */ /* 0x004fea0003900000 */
[----:B------:R-:W2:Y:S02]  /*b3e0*/  @!P0 SYNCS.PHASECHK.TRANS64 P0, [R0+URZ], R3 ;  /* 0x00000003000085a7 */ /* 0x000ea400080010ff */
[----:B--2---:R-:W-:Y:S05]  /*b3f0*/  @!P0 BRA `(.L_x_176) ;  /* 0xfffffffc00f08947 */ /* 0x004fea000383ffff */
[----:B------:R-:W-:Y:S05]  /*b400*/  BRA `(.L_x_177) ;  /* 0xffffff7000c07947 */ /* 0x000fea000383ffff */
.L_x_44:
[----:B-1----:R1:W2:Y:S02]  /*b410*/  SYNCS.PHASECHK.TRANS64.TRYWAIT P0, [R0+URZ+0xe0], R5 ;  /* 0x0000e005000075a7 */ /* 0x0022a400080011ff */
[----:B--2---:R-:W-:Y:S05]  /*b420*/  @!P0 NANOSLEEP.SYNCS 0x989680 ;  /* 0x009896800000895d */ /* 0x004fea0003900000 */
[----:B------:R-:W2:Y:S02]  /*b430*/  @!P0 SYNCS.PHASECHK.TRANS64 P0, [R0+URZ+0xe0], R5 ;  /* 0x0000e005000085a7 */ /* 0x000ea400080010ff */
[----:B--2---:R-:W-:Y:S05]  /*b440*/  @!P0 BRA `(.L_x_44) ;  /* 0xfffffffc00f08947 */ /* 0x004fea000383ffff */
[----:B------:R-:W-:Y:S05]  /*b450*/  BRA `(.L_x_178) ;  /* 0xffffff74001c7947 */ /* 0x000fea000383ffff */
.L_x_45:
[----:B------:R-:W-:-:S07]  /*b460*/  MOV R0, UR5 ;  /* 0x0000000500007c02 */ /* 0x000fce0008000f00 */
.L_x_179:
[----:B-1----:R1:W2:Y:S02]  /*b470*/  SYNCS.PHASECHK.TRANS64.TRYWAIT P0, [R0+URZ+0x90], R5 ;  /* 0x00009005000075a7 */ /* 0x0022a400080011ff */
[----:B--2---:R-:W-:Y:S05]  /*b480*/  @!P0 NANOSLEEP.SYNCS 0x989680 ;  /* 0x009896800000895d */ /* 0x004fea0003900000 */
[----:B------:R-:W2:Y:S02]  /*b490*/  @!P0 SYNCS.PHASECHK.TRANS64 P0, [R0+URZ+0x90], R5 ;  /* 0x00009005000085a7 */ /* 0x000ea400080010ff */
[----:B--2---:R-:W-:Y:S05]  /*b4a0*/  @!P0 BRA `(.L_x_179) ;  /* 0xfffffffc00f08947 */ /* 0x004fea000383ffff */
[----:B------:R-:W-:Y:S05]  /*b4b0*/  BRA `(.L_x_180) ;  /* 0xffffff74002c7947 */ /* 0x000fea000383ffff */
.L_x_46:
[----:B-1----:R1:W2:Y:S02]  /*b4c0*/  SYNCS.PHASECHK.TRANS64.TRYWAIT P1, [R0+URZ+0x80], R5 ;  /* 0x00008005000075a7 */ /* 0x0022a400080211ff */
[----:B--2---:R-:W-:Y:S05]  /*b4d0*/  @!P1 NANOSLEEP.SYNCS 0x989680 ;  /* 0x009896800000995d */ /* 0x004fea0003900000 */
[----:B------:R-:W2:Y:S02]  /*b4e0*/  @!P1 SYNCS.PHASECHK.TRANS64 P1, [R0+URZ+0x80], R5 ;  /* 0x00008005000095a7 */ /* 0x000ea400080210ff */
[----:B--2---:R-:W-:Y:S05]  /*b4f0*/  @!P1 BRA `(.L_x_46) ;  /* 0xfffffffc00f09947 */ /* 0x004fea000383ffff */
[----:B------:R-:W-:Y:S05]  /*b500*/  BRA `(.L_x_181) ;  /* 0xffffff74005c7947 */ /* 0x000fea000383ffff */
.L_x_49:
[----:B------:R-:W-:-:S07]  /*b510*/  MOV R0, UR5 ;  /* 0x0000000500007c02 */ /* 0x000fce0008000f00 */
.L_x_182:
[----:B-1----:R1:W2:Y:S02]  /*b520*/  SYNCS.PHASECHK.TRANS64.TRYWAIT P0, [R0+URZ+0x90], R3 ;  /* 0x00009003000075a7 */ /* 0x0022a400080011ff */
[----:B--2---:R-:W-:Y:S05]  /*b530*/  @!P0 NANOSLEEP.SYNCS 0x989680 ;  /* 0x009896800000895d */ /* 0x004fea0003900000 */
[----:B------:R-:W2:Y:S02]  /*b540*/  @!P0 SYNCS.PHASECHK.TRANS64 P0, [R0+URZ+0x90], R3 ;  /* 0x00009003000085a7 */ /* 0x000ea400080010ff */
[----:B--2---:R-:W-:Y:S05]  /*b550*/  @!P0 BRA `(.L_x_182) ;  /* 0xfffffffc00f08947 */ /* 0x004fea000383ffff */
[----:B------:R-:W-:Y:S05]  /*b560*/  BRA `(.L_x_48) ;  /* 0xffffff7400b07947 */ /* 0x000fea000383ffff */
.L_x_56:
[----:B-1----:R1:W2:Y:S02]  /*b570*/  SYNCS.PHASECHK.TRANS64.TRYWAIT P1, [R0+URZ+0x80], R5 ;  /* 0x00008005000075a7 */ /* 0x0022a400080211ff */
[----:B--2---:R-:W-:Y:S05]  /*b580*/  @!P1 NANOSLEEP.SYNCS 0x989680 ;  /* 0x009896800000995d */ /* 0x004fea0003900000 */
[----:B------:R-:W2:Y:S02]  /*b590*/  @!P1 SYNCS.PHASECHK.TRANS64 P1, [R0+URZ+0x80], R5 ;  /* 0x00008005000095a7 */ /* 0x000ea400080210ff */
[----:B--2---:R-:W-:Y:S05]  /*b5a0*/  @!P1 BRA `(.L_x_56) ;  /* 0xfffffffc00f09947 */ /* 0x004fea000383ffff */
[----:B------:R-:W-:Y:S05]  /*b5b0*/  BRA `(.L_x_183) ;  /* 0xffffff7c00407947 */ /* 0x000fea000383ffff */
.L_x_57:
[----:B------:R-:W-:-:S07]  /*b5c0*/  MOV R3, UR6 ;  /* 0x0000000600037c02 */ /* 0x000fce0008000f00 */
.L_x_184:
[----:B-1----:R1:W2:Y:S02]  /*b5d0*/  SYNCS.PHASECHK.TRANS64.TRYWAIT P0, [R3+URZ+0xc0], R0 ;  /* 0x0000c000030075a7 */ /* 0x0022a400080011ff */
[----:B--2---:R-:W-:Y:S05]  /*b5e0*/  @!P0 NANOSLEEP.SYNCS 0x989680 ;  /* 0x009896800000895d */ /* 0x004fea0003900000 */
[----:B------:R-:W2:Y:S02]  /*b5f0*/  @!P0 SYNCS.PHASECHK.TRANS64 P0, [R3+URZ+0xc0], R0 ;  /* 0x0000c000030085a7 */ /* 0x000ea400080010ff */
[----:B--2---:R-:W-:Y:S05]  /*b600*/  @!P0 BRA `(.L_x_184) ;  /* 0xfffffffc00f08947 */ /* 0x004fea000383ffff */
[----:B------:R-:W-:Y:S05]  /*b610*/  BRA `(.L_x_185) ;  /* 0xffffff7c00787947 */ /* 0x000fea000383ffff */
.L_x_60:
[----:B------:R-:W-:Y:S07]  /*b620*/  MOV R0, UR11 ;  /* 0x0000000b00007c02 */ /* 0x000fee0008000f00 */
.L_x_186:
[----:B-1----:R1:W2:Y:S02]  /*b630*/  SYNCS.PHASECHK.TRANS64.TRYWAIT P0, [R0+URZ], R3 ;  /* 0x00000003000075a7 */ /* 0x0022a400080011ff */
[----:B--2---:R-:W-:Y:S05]  /*b640*/  @!P0 NANOSLEEP.SYNCS 0x989680 ;  /* 0x009896800000895d */ /* 0x004fea0003900000 */
[----:B------:R-:W2:Y:S02]  /*b650*/  @!P0 SYNCS.PHASECHK.TRANS64 P0, [R0+URZ], R3 ;  /* 0x00000003000085a7 */ /* 0x000ea400080010ff */
[----:B--2---:R-:W-:Y:S05]  /*b660*/  @!P0 BRA `(.L_x_186) ;  /* 0xfffffffc00f08947 */ /* 0x004fea000383ffff */
[----:B------:R-:W-:Y:S05]  /*b670*/  BRA `(.L_x_59) ;  /* 0xffffff7c00947947 */ /* 0x000fea000383ffff */
.L_x_63:
[----:B------:R-:W-:-:S07]  /*b680*/  MOV R0, UR6 ;  /* 0x0000000600007c02 */ /* 0x000fce0008000f00 */
.L_x_187:
[----:B--2---:R2:W4:Y:S02]  /*b690*/  SYNCS.PHASECHK.TRANS64.TRYWAIT P0, [R0+URZ], R3 ;  /* 0x00000003000075a7 */ /* 0x00452400080011ff */
[----:B----4-:R-:W-:Y:S05]  /*b6a0*/  @!P0 NANOSLEEP.SYNCS 0x989680 ;  /* 0x009896800000895d */ /* 0x010fea0003900000 */
[----:B------:R-:W4:Y:S02]  /*b6b0*/  @!P0 SYNCS.PHASECHK.TRANS64 P0, [R0+URZ], R3 ;  /* 0x00000003000085a7 */ /* 0x000f2400080010ff */
[----:B----4-:R-:W-:Y:S05]  /*b6c0*/  @!P0 BRA `(.L_x_187) ;  /* 0xfffffffc00f08947 */ /* 0x010fea000383ffff */
[----:B------:R-:W-:Y:S05]  /*b6d0*/  BRA `(.L_x_188) ;  /* 0xffffff8000c07947 */ /* 0x000fea000383ffff */
.L_x_64:
[----:B------:R-:W-:-:S07]  /*b6e0*/  MOV R0, UR6 ;  /* 0x0000000600007c02 */ /* 0x000fce0008000f00 */
.L_x_189:
[----:B-1----:R1:W2:Y:S02]  /*b6f0*/  SYNCS.PHASECHK.TRANS64.TRYWAIT P0, [R0+URZ], R3 ;  /* 0x00000003000075a7 */ /* 0x0022a400080011ff */
[----:B--2---:R-:W-:Y:S05]  /*b700*/  @!P0 NANOSLEEP.SYNCS 0x989680 ;  /* 0x009896800000895d */ /* 0x004fea0003900000 */
[----:B------:R-:W2:Y:S02]  /*b710*/  @!P0 SYNCS.PHASECHK.TRANS64 P0, [R0+URZ], R3 ;  /* 0x00000003000085a7 */ /* 0x000ea400080010ff */
[----:B--2---:R-:W-:Y:S05]  /*b720*/  @!P0 BRA `(.L_x_189) ;  /* 0xfffffffc00f08947 */ /* 0x004fea000383ffff */
[----:B------:R-:W-:Y:S05]  /*b730*/  BRA `(.L_x_190) ;  /* 0xffffff8000cc7947 */ /* 0x000fea000383ffff */
.L_x_65:
[----:B------:R-:W-:-:S07]  /*b740*/  MOV R0, UR6 ;  /* 0x0000000600007c02 */ /* 0x000fce0008000f00 */
.L_x_191:
[----:B-1----:R1:W2:Y:S02]  /*b750*/  SYNCS.PHASECHK.TRANS64.TRYWAIT P0, [R0+URZ], R3 ;  /* 0x00000003000075a7 */ /* 0x0022a400080011ff */
[----:B--2---:R-:W-:Y:S05]  /*b760*/  @!P0 NANOSLEEP.SYNCS 0x989680 ;  /* 0x009896800000895d */ /* 0x004fea0003900000 */
[----:B------:R-:W2:Y:S02]  /*b770*/  @!P0 SYNCS.PHASECHK.TRANS64 P0, [R0+URZ], R3 ;  /* 0x00000003000085a7 */ /* 0x000ea400080010ff */
[----:B--2---:R-:W-:Y:S05]  /*b780*/  @!P0 BRA `(.L_x_191) ;  /* 0xfffffffc00f08947 */ /* 0x004fea000383ffff */
[----:B------:R-:W-:Y:S05]  /*b790*/  BRA `(.L_x_192) ;  /* 0xffffff8000d87947 */ /* 0x000fea000383ffff */
.L_x_66:
[----:B------:R-:W-:-:S07]  /*b7a0*/  MOV R0, UR7 ;  /* 0x0000000700007c02 */ /* 0x000fce0008000f00 */
.L_x_193:
[----:B-1----:R1:W2:Y:S02]  /*b7b0*/  SYNCS.PHASECHK.TRANS64.TRYWAIT P0, [R0+URZ], R3 ;  /* 0x00000003000075a7 */ /* 0x0022a400080011ff */
[----:B--2---:R-:W-:Y:S05]  /*b7c0*/  @!P0 NANOSLEEP.SYNCS 0x989680 ;  /* 0x009896800000895d */ /* 0x004fea0003900000 */
[----:B------:R-:W2:Y:S02]  /*b7d0*/  @!P0 SYNCS.PHASECHK.TRANS64 P0, [R0+URZ], R3 ;  /* 0x00000003000085a7 */ /* 0x000ea400080010ff */
[----:B--2---:R-:W-:Y:S05]  /*b7e0*/  @!P0 BRA `(.L_x_193) ;  /* 0xfffffffc00f08947 */ /* 0x004fea000383ffff */
[----:B------:R-:W-:Y:S05]  /*b7f0*/  BRA `(.L_x_194) ;  /* 0xffffff8000e47947 */ /* 0x000fea000383ffff */
.L_x_71:
[----:B--2---:R2:W3:Y:S02]  /*b800*/  SYNCS.PHASECHK.TRANS64.TRYWAIT P0, [R0+URZ+0x80], R3 ;  /* 0x00008003000075a7 */ /* 0x0044e400080011ff */
[----:B---3--:R-:W-:Y:S05]  /*b810*/  @!P0 NANOSLEEP.SYNCS 0x989680 ;  /* 0x009896800000895d */ /* 0x008fea0003900000 */
[----:B------:R-:W3:Y:S02]  /*b820*/  @!P0 SYNCS.PHASECHK.TRANS64 P0, [R0+URZ+0x80], R3 ;  /* 0x00008003000085a7 */ /* 0x000ee400080010ff */
[----:B---3--:R-:W-:Y:S05]  /*b830*/  @!P0 BRA `(.L_x_71) ;  /* 0xfffffffc00f08947 */ /* 0x008fea000383ffff */
[----:B------:R-:W-:Y:S05]  /*b840*/  BRA `(.L_x_195) ;  /* 0xffffff8400e87947 */ /* 0x000fea000383ffff */
.L_x_74:
[----:B------:R-:W-:Y:S07]  /*b850*/  MOV R0, UR7 ;  /* 0x0000000700007c02 */ /* 0x000fee0008000f00 */
.L_x_196:
[----:B--2---:R2:W3:Y:S02]  /*b860*/  SYNCS.PHASECHK.TRANS64.TRYWAIT P0, [R0+URZ+0x78], R3 ;  /* 0x00007803000075a7 */ /* 0x0044e400080011ff */
[----:B---3--:R-:W-:Y:S05]  /*b870*/  @!P0 NANOSLEEP.SYNCS 0x989680 ;  /* 0x009896800000895d */ /* 0x008fea0003900000 */
[----:B------:R-:W3:Y:S02]  /*b880*/  @!P0 SYNCS.PHASECHK.TRANS64 P0, [R0+URZ+0x78], R3 ;  /* 0x00007803000085a7 */ /* 0x000ee400080010ff */
[----:B---3--:R-:W-:Y:S05]  /*b890*/  @!P0 BRA `(.L_x_196) ;  /* 0xfffffffc00f08947 */ /* 0x008fea000383ffff */
[----:B------:R-:W-:Y:S05]  /*b8a0*/  BRA `(.L_x_73) ;  /* 0xffffff8800c87947 */ /* 0x000fea000383ffff */
.L_x_77:
[----:B------:R-:W-:Y:S07]  /*b8b0*/  MOV R3, UR7 ;  /* 0x0000000700037c02 */ /* 0x000fee0008000f00 */
.L_x_197:
[----:B-1----:R1:W2:Y:S02]  /*b8c0*/  SYNCS.PHASECHK.TRANS64.TRYWAIT P0, [R3+URZ+0x50], R12 ;  /* 0x0000500c030075a7 */ /* 0x0022a400080011ff */
[----:B--2---:R-:W-:Y:S05]  /*b8d0*/  @!P0 NANOSLEEP.SYNCS 0x989680 ;  /* 0x009896800000895d */ /* 0x004fea0003900000 */
[----:B------:R-:W2:Y:S02]  /*b8e0*/  @!P0 SYNCS.PHASECHK.TRANS64 P0, [R3+URZ+0x50], R12 ;  /* 0x0000500c030085a7 */ /* 0x000ea400080010ff */
[----:B--2---:R-:W-:Y:S05]  /*b8f0*/  @!P0 BRA `(.L_x_197) ;  /* 0xfffffffc00f08947 */ /* 0x004fea000383ffff */
[----:B------:R-:W-:Y:S05]  /*b900*/  BRA `(.L_x_198) ;  /* 0xffffff8c00447947 */ /* 0x000fea000383ffff */
.L_x_78:
[----:B-1----:R-:W-:Y:S07]  /*b910*/  MOV R3, UR7 ;  /* 0x0000000700037c02 */ /* 0x002fee0008000f00 */
.L_x_199:
[----:B-1----:R1:W2:Y:S02]  /*b920*/  SYNCS.PHASECHK.TRANS64.TRYWAIT P0, [R3+URZ+0x58], R12 ;  /* 0x0000580c030075a7 */ /* 0x0022a400080011ff */
[----:B--2---:R-:W-:Y:S05]  /*b930*/  @!P0 NANOSLEEP.SYNCS 0x989680 ;  /* 0x009896800000895d */ /* 0x004fea0003900000 */
[----:B------:R-:W2:Y:S02]  /*b940*/  @!P0 SYNCS.PHASECHK.TRANS64 P0, [R3+URZ+0x58], R12 ;  /* 0x0000580c030085a7 */ /* 0x000ea400080010ff */
[----:B--2---:R-:W-:Y:S05]  /*b950*/  @!P0 BRA `(.L_x_199) ;  /* 0xfffffffc00f08947 */ /* 0x004fea000383ffff */
[----:B------:R-:W-:Y:S05]  /*b960*/  BRA `(.L_x_200) ;  /* 0xffffff8c00847947 */ /* 0x000fea000383ffff */
.L_x_79:
[----:B-1----:R-:W-:Y:S07]  /*b970*/  MOV R3, UR7 ;  /* 0x0000000700037c02 */ /* 0x002fee0008000f00 */
.L_x_201:
[----:B-1----:R1:W2:Y:S02]  /*b980*/  SYNCS.PHASECHK.TRANS64.TRYWAIT P0, [R3+URZ+0x60], R12 ;  /* 0x0000600c030075a7 */ /* 0x0022a400080011ff */
[----:B--2---:R-:W-:Y:S05]  /*b990*/  @!P0 NANOSLEEP.SYNCS 0x989680 ;  /* 0x009896800000895d */ /* 0x004fea0003900000 */
[----:B------:R-:W2:Y:S02]  /*b9a0*/  @!P0 SYNCS.PHASECHK.TRANS64 P0, [R3+URZ+0x60], R12 ;  /* 0x0000600c030085a7 */ /* 0x000ea400080010ff */
[----:B--2---:R-:W-:Y:S05]  /*b9b0*/  @!P0 BRA `(.L_x_201) ;  /* 0xfffffffc00f08947 */ /* 0x004fea000383ffff */
[----:B------:R-:W-:Y:S05]  /*b9c0*/  BRA `(.L_x_202) ;  /* 0xffffff8c00cc7947 */ /* 0x000fea000383ffff */
.L_x_80:
[----:B-1----:R-:W-:Y:S07]  /*b9d0*/  MOV R3, UR7 ;  /* 0x0000000700037c02 */ /* 0x002fee0008000f00 */
.L_x_203:
[----:B-1----:R1:W2:Y:S02]  /*b9e0*/  SYNCS.PHASECHK.TRANS64.TRYWAIT P0, [R3+URZ+0x68], R12 ;  /* 0x0000680c030075a7 */ /* 0x0022a400080011ff */
[----:B--2---:R-:W-:Y:S05]  /*b9f0*/  @!P0 NANOSLEEP.SYNCS 0x989680 ;  /* 0x009896800000895d */ /* 0x004fea0003900000 */
[----:B------:R-:W2:Y:S02]  /*ba00*/  @!P0 SYNCS.PHASECHK.TRANS64 P0, [R3+URZ+0x68], R12 ;  /* 0x0000680c030085a7 */ /* 0x000ea400080010ff */
[----:B--2---:R-:W-:Y:S05]  /*ba10*/  @!P0 BRA `(.L_x_203) ;  /* 0xfffffffc00f08947 */ /* 0x004fea000383ffff */
[----:B------:R-:W-:Y:S05]  /*ba20*/  BRA `(.L_x_204) ;  /* 0xffffff9000147947 */ /* 0x000fea000383ffff */
.L_x_81:
[----:B-1----:R-:W-:Y:S07]  /*ba30*/  MOV R3, UR7 ;  /* 0x0000000700037c02 */ /* 0x002fee0008000f00 */
.L_x_205:
[----:B-1----:R1:W2:Y:S02]  /*ba40*/  SYNCS.PHASECHK.TRANS64.TRYWAIT P0, [R3+URZ+0x50], R20 ;  /* 0x00005014030075a7 */ /* 0x0022a400080011ff */
[----:B--2---:R-:W-:Y:S05]  /*ba50*/  @!P0 NANOSLEEP.SYNCS 0x989680 ;  /* 0x009896800000895d */ /* 0x004fea0003900000 */
[----:B------:R-:W2:Y:S02]  /*ba60*/  @!P0 SYNCS.PHASECHK.TRANS64 P0, [R3+URZ+0x50], R20 ;  /* 0x00005014030085a7 */ /* 0x000ea400080010ff */
[----:B--2---:R-:W-:Y:S05]  /*ba70*/  @!P0 BRA `(.L_x_205) ;  /* 0xfffffffc00f08947 */ /* 0x004fea000383ffff */
[----:B------:R-:W-:Y:S05]  /*ba80*/  BRA `(.L_x_206) ;  /* 0xffffff9000607947 */ /* 0x000fea000383ffff */
.L_x_82:
[----:B-1----:R-:W-:Y:S07]  /*ba90*/  MOV R3, UR7 ;  /* 0x0000000700037c02 */ /* 0x002fee0008000f00 */
.L_x_207:
[----:B-1----:R1:W2:Y:S02]  /*baa0*/  SYNCS.PHASECHK.TRANS64.TRYWAIT P0, [R3+URZ+0x58], R20 ;  /* 0x00005814030075a7 */ /* 0x0022a400080011ff */
[----:B--2---:R-:W-:Y:S05]  /*bab0*/  @!P0 NANOSLEEP.SYNCS 0x989680 ;  /* 0x009896800000895d */ /* 0x004fea0003900000 */
[----:B------:R-:W2:Y:S02]  /*bac0*/  @!P0 SYNCS.PHASECHK.TRANS64 P0, [R3+URZ+0x58], R20 ;  /* 0x00005814030085a7 */ /* 0x000ea400080010ff */
[----:B--2---:R-:W-:Y:S05]  /*bad0*/  @!P0 BRA `(.L_x_207) ;  /* 0xfffffffc00f08947 */ /* 0x004fea000383ffff */
[----:B------:R-:W-:Y:S05]  /*bae0*/  BRA `(.L_x_208) ;  /* 0xffffff9000a87947 */ /* 0x000fea000383ffff */
.L_x_83:
[----:B-1----:R-:W-:Y:S07]  /*baf0*/  MOV R3, UR7 ;  /* 0x0000000700037c02 */ /* 0x002fee0008000f00 */
.L_x_209:
[----:B-1----:R1:W2:Y:S02]  /*bb00*/  SYNCS.PHASECHK.TRANS64.TRYWAIT P0, [R3+URZ+0x60], R20 ;  /* 0x00006014030075a7 */ /* 0x0022a400080011ff */
[----:B--2---:R-:W-:Y:S05]  /*bb10*/  @!P0 NANOSLEEP.SYNCS 0x989680 ;  /* 0x009896800000895d */ /* 0x004fea0003900000 */
[----:B------:R-:W2:Y:S02]  /*bb20*/  @!P0 SYNCS.PHASECHK.TRANS64 P0, [R3+URZ+0x60], R20 ;  /* 0x00006014030085a7 */ /* 0x000ea400080010ff */
[----:B--2---:R-:W-:Y:S05]  /*bb30*/  @!P0 BRA `(.L_x_209) ;  /* 0xfffffffc00f08947 */ /* 0x004fea000383ffff */
[----:B------:R-:W-:Y:S05]  /*bb40*/  BRA `(.L_x_210) ;  /* 0xffffff9000f07947 */ /* 0x000fea000383ffff */
.L_x_84:
[----:B------:R-:W-:Y:S07]  /*bb50*/  MOV R3, UR7 ;  /* 0x0000000700037c02 */ /* 0x000fee0008000f00 */
.L_x_211:
[----:B-1----:R1:W2:Y:S02]  /*bb60*/  SYNCS.PHASECHK.TRANS64.TRYWAIT P0, [R3+URZ+0x68], R20 ;  /* 0x00006814030075a7 */ /* 0x0022a400080011ff */
[----:B--2---:R-:W-:Y:S05]  /*bb70*/  @!P0 NANOSLEEP.SYNCS 0x989680 ;  /* 0x009896800000895d */ /* 0x004fea0003900000 */
[----:B------:R-:W2:Y:S02]  /*bb80*/  @!P0 SYNCS.PHASECHK.TRANS64 P0, [R3+URZ+0x68], R20 ;  /* 0x00006814030085a7 */ /* 0x000ea400080010ff */
[----:B--2---:R-:W-:Y:S05]  /*bb90*/  @!P0 BRA `(.L_x_211) ;  /* 0xfffffffc00f08947 */ /* 0x004fea000383ffff */
[----:B------:R-:W-:Y:S05]  /*bba0*/  BRA `(.L_x_212) ;  /* 0xffffff9400787947 */ /* 0x000fea000383ffff */
.L_x_86:
[----:B------:R-:W-:-:S07]  /*bbb0*/  MOV R3, UR7 ;  /* 0x0000000700037c02 */ /* 0x000fce0008000f00 */
.L_x_213:
[----:B-1----:R1:W3:Y:S02]  /*bbc0*/  SYNCS.PHASECHK.TRANS64.TRYWAIT P0, [R3+URZ+0x50], R12 ;  /* 0x0000500c030075a7 */ /* 0x0022e400080011ff */
[----:B---3--:R-:W-:Y:S05]  /*bbd0*/  @!P0 NANOSLEEP.SYNCS 0x989680 ;  /* 0x009896800000895d */ /* 0x008fea0003900000 */
[----:B------:R-:W3:Y:S02]  /*bbe0*/  @!P0 SYNCS.PHASECHK.TRANS64 P0, [R3+URZ+0x50], R12 ;  /* 0x0000500c030085a7 */ /* 0x000ee400080010ff */
[----:B---3--:R-:W-:Y:S05]  /*bbf0*/  @!P0 BRA `(.L_x_213) ;  /* 0xfffffffc00f08947 */ /* 0x008fea000383ffff */
[----:B------:R-:W-:Y:S05]  /*bc00*/  BRA `(.L_x_214) ;  /* 0xffffff9400e07947 */ /* 0x000fea000383ffff */
.L_x_87:
[----:B-1----:R-:W-:-:S07]  /*bc10*/  MOV R3, UR7 ;  /* 0x0000000700037c02 */ /* 0x002fce0008000f00 */
.L_x_215:
[----:B-1----:R1:W3:Y:S02]  /*bc20*/  SYNCS.PHASECHK.TRANS64.TRYWAIT P0, [R3+URZ+0x58], R12 ;  /* 0x0000580c030075a7 */ /* 0x0022e400080011ff */
[----:B---3--:R-:W-:Y:S05]  /*bc30*/  @!P0 NANOSLEEP.SYNCS 0x989680 ;  /* 0x009896800000895d */ /* 0x008fea0003900000 */
[----:B------:R-:W3:Y:S02]  /*bc40*/  @!P0 SYNCS.PHASECHK.TRANS64 P0, [R3+URZ+0x58], R12 ;  /* 0x0000580c030085a7 */ /* 0x000ee400080010ff */
[----:B---3--:R-:W-:Y:S05]  /*bc50*/  @!P0 BRA `(.L_x_215) ;  /* 0xfffffffc00f08947 */ /* 0x008fea000383ffff */
[----:B------:R-:W-:Y:S05]  /*bc60*/  BRA `(.L_x_216) ;  /* 0xffffff9400d07947 */ /* 0x000fea000383ffff */
.L_x_88:
[----:B-1----:R-:W-:-:S07]  /*bc70*/  MOV R3, UR7 ;  /* 0x0000000700037c02 */ /* 0x002fce0008000f00 */
.L_x_217:
[----:B-1----:R1:W3:Y:S02]  /*bc80*/  SYNCS.PHASECHK.TRANS64.TRYWAIT P0, [R3+URZ+0x60], R12 ;  /* 0x0000600c030075a7 */ /* 0x0022e400080011ff */
[----:B---3--:R-:W-:Y:S05]  /*bc90*/  @!P0 NANOSLEEP.SYNCS 0x989680 ;  /* 0x009896800000895d */ /* 0x008fea0003900000 */
[----:B------:R-:W3:Y:S02]  /*bca0*/  @!P0 SYNCS.PHASECHK.TRANS64 P0, [R3+URZ+0x60], R12 ;  /* 0x0000600c030085a7 */ /* 0x000ee400080010ff */
[----:B---3--:R-:W-:Y:S05]  /*bcb0*/  @!P0 BRA `(.L_x_217) ;  /* 0xfffffffc00f08947 */ /* 0x008fea000383ffff */
[----:B------:R-:W-:Y:S05]  /*bcc0*/  BRA `(.L_x_218) ;  /* 0xffffff9400c47947 */ /* 0x000fea000383ffff */
.L_x_90:
[----:B--2---:R2:W4:Y:S02]  /*bcd0*/  SYNCS.PHASECHK.TRANS64.TRYWAIT P0, [R0+URZ+0x80], R3 ;  /* 0x00008003000075a7 */ /* 0x00452400080011ff */
[----:B----4-:R-:W-:Y:S05]  /*bce0*/  @!P0 NANOSLEEP.SYNCS 0x989680 ;  /* 0x009896800000895d */ /* 0x010fea0003900000 */
[----:B------:R-:W4:Y:S02]  /*bcf0*/  @!P0 SYNCS.PHASECHK.TRANS64 P0, [R0+URZ+0x80], R3 ;  /* 0x00008003000085a7 */ /* 0x000f2400080010ff */
[----:B----4-:R-:W-:Y:S05]  /*bd00*/  @!P0 BRA `(.L_x_90) ;  /* 0xfffffffc00f08947 */ /* 0x010fea000383ffff */
[----:B------:R-:W-:Y:S05]  /*bd10*/  BRA `(.L_x_219) ;  /* 0xffffff9800887947 */ /* 0x000fea000383ffff */
.L_x_101:
[----:B-1----:R-:W-:Y:S04]  /*bd20*/  MOV R2, UR36 ;  /* 0x0000002400027c02 */ /* 0x002fe80008000f00 */
[----:B------:R1:W3:Y:S03]  /*bd30*/  SYNCS.PHASECHK.TRANS64.TRYWAIT P1, [R2+URZ+0x30], R3 ;  /* 0x00003003020075a7 */ /* 0x0002e600080211ff */
[----:B---3--:R-:W-:Y:S05]  /*bd40*/  @!P1 NANOSLEEP.SYNCS 0x989680 ;  /* 0x009896800000995d */ /* 0x008fea0003900000 */
[----:B------:R-:W3:Y:S02]  /*bd50*/  @!P1 SYNCS.PHASECHK.TRANS64 P1, [R2+URZ+0x30], R3 ;  /* 0x00003003020095a7 */ /* 0x000ee400080210ff */
[----:B---3--:R-:W-:Y:S05]  /*bd60*/  @!P1 BRA `(.L_x_101) ;  /* 0xfffffffc00ec9947 */ /* 0x008fea000383ffff */
[----:B------:R-:W-:Y:S05]  /*bd70*/  BRA `(.L_x_100) ;  /* 0xffffffa400907947 */ /* 0x000fea000383ffff */
.L_x_103:
[----:B-1----:R1:W4:Y:S02]  /*bd80*/  SYNCS.PHASECHK.TRANS64.TRYWAIT P0, [R87+URZ+0xa0], R0 ;  /* 0x0000a000570075a7 */ /* 0x00232400080011ff */
[----:B----4-:R-:W-:Y:S05]  /*bd90*/  @!P0 NANOSLEEP.SYNCS 0x989680 ;  /* 0x009896800000895d */ /* 0x010fea0003900000 */
[----:B------:R-:W4:Y:S02]  /*bda0*/  @!P0 SYNCS.PHASECHK.TRANS64 P0, [R87+URZ+0xa0], R0 ;  /* 0x0000a000570085a7 */ /* 0x000f2400080010ff */
[----:B----4-:R-:W-:Y:S05]  /*bdb0*/  @!P0 BRA `(.L_x_103) ;  /* 0xfffffffc00f08947 */ /* 0x010fea000383ffff */
[----:B------:R-:W-:Y:S05]  /*bdc0*/  BRA `(.L_x_102) ;  /* 0xffffffa400b87947 */ /* 0x000fea000383ffff */
.L_x_112:
[----:B-1----:R1:W2:Y:S02]  /*bdd0*/  SYNCS.PHASECHK.TRANS64.TRYWAIT P0, [R3+URZ+0x30], R0 ;  /* 0x00003000030075a7 */ /* 0x0022a400080011ff */
[----:B--2---:R-:W-:Y:S05]  /*bde0*/  @!P0 NANOSLEEP.SYNCS 0x989680 ;  /* 0x009896800000895d */ /* 0x004fea0003900000 */
[----:B------:R-:W2:Y:S02]  /*bdf0*/  @!P0 SYNCS.PHASECHK.TRANS64 P0, [R3+URZ+0x30], R0 ;  /* 0x00003000030085a7 */ /* 0x000ea400080010ff */
[----:B--2---:R-:W-:Y:S05]  /*be00*/  @!P0 BRA `(.L_x_112) ;  /* 0xfffffffc00f08947 */ /* 0x004fea000383ffff */
[----:B------:R-:W-:Y:S05]  /*be10*/  BRA `(.L_x_111) ;  /* 0xffffffac00d47947 */ /* 0x000fea000383ffff */
.L_x_120:
[----:B-1----:R1:W2:Y:S02]  /*be20*/  SYNCS.PHASECHK.TRANS64.TRYWAIT P0, [R91+URZ+0x30], R6 ;  /* 0x000030065b0075a7 */ /* 0x0022a400080011ff */
[----:B--2---:R-:W-:Y:S05]  /*be30*/  @!P0 NANOSLEEP.SYNCS 0x989680 ;  /* 0x009896800000895d */ /* 0x004fea0003900000 */
[----:B------:R-:W2:Y:S02]  /*be40*/  @!P0 SYNCS.PHASECHK.TRANS64 P0, [R91+URZ+0x30], R6 ;  /* 0x000030065b0085a7 */ /* 0x000ea400080010ff */
[----:B--2---:R-:W-:Y:S05]  /*be50*/  @!P0 BRA `(.L_x_120) ;  /* 0xfffffffc00f08947 */ /* 0x004fea000383ffff */
[----:B------:R-:W-:Y:S05]  /*be60*/  BRA `(.L_x_119) ;  /* 0xffffffb800147947 */ /* 0x000fea000383ffff */
.L_x_128:
[----:B-1----:R1:W2:Y:S02]  /*be70*/  SYNCS.PHASECHK.TRANS64.TRYWAIT P0, [R91+URZ+0x30], R6 ;  /* 0x000030065b0075a7 */ /* 0x0022a400080011ff */
[----:B--2---:R-:W-:Y:S05]  /*be80*/  @!P0 NANOSLEEP.SYNCS 0x989680 ;  /* 0x009896800000895d */ /* 0x004fea0003900000 */
[----:B------:R-:W2:Y:S02]  /*be90*/  @!P0 SYNCS.PHASECHK.TRANS64 P0, [R91+URZ+0x30], R6 ;  /* 0x000030065b0085a7 */ /* 0x000ea400080010ff */
[----:B--2---:R-:W-:Y:S05]  /*bea0*/  @!P0 BRA `(.L_x_128) ;  /* 0xfffffffc00f08947 */ /* 0x004fea000383ffff */
[----:B------:R-:W-:Y:S05]  /*beb0*/  BRA `(.L_x_127) ;  /* 0xffffffc000587947 */ /* 0x000fea000383ffff */
.L_x_136:
[----:B-1----:R1:W2:Y:S02]  /*bec0*/  SYNCS.PHASECHK.TRANS64.TRYWAIT P0, [R92+URZ+0x30], R5 ;  /* 0x000030055c0075a7 */ /* 0x0022a400080011ff */
[----:B--2---:R-:W-:Y:S05]  /*bed0*/  @!P0 NANOSLEEP.SYNCS 0x989680 ;  /* 0x009896800000895d */ /* 0x004fea0003900000 */
[----:B------:R-:W2:Y:S02]  /*bee0*/  @!P0 SYNCS.PHASECHK.TRANS64 P0, [R92+URZ+0x30], R5 ;  /* 0x000030055c0085a7 */ /* 0x000ea400080010ff */
[----:B--2---:R-:W-:Y:S05]  /*bef0*/  @!P0 BRA `(.L_x_136) ;  /* 0xfffffffc00f08947 */ /* 0x004fea000383ffff */
[----:B------:R-:W-:Y:S05]  /*bf00*/  BRA `(.L_x_135) ;  /* 0xffffffc800a87947 */ /* 0x000fea000383ffff */
.L_x_144:
[----:B-1----:R1:W2:Y:S02]  /*bf10*/  SYNCS.PHASECHK.TRANS64.TRYWAIT P0, [R92+URZ+0x30], R5 ;  /* 0x000030055c0075a7 */ /* 0x0022a400080011ff */
[----:B--2---:R-:W-:Y:S05]  /*bf20*/  @!P0 NANOSLEEP.SYNCS 0x989680 ;  /* 0x009896800000895d */ /* 0x004fea0003900000 */
[----:B------:R-:W2:Y:S02]  /*bf30*/  @!P0 SYNCS.PHASECHK.TRANS64 P0, [R92+URZ+0x30], R5 ;  /* 0x000030055c0085a7 */ /* 0x000ea400080010ff */
[----:B--2---:R-:W-:Y:S05]  /*bf40*/  @!P0 BRA `(.L_x_144) ;  /* 0xfffffffc00f08947 */ /* 0x004fea000383ffff */
[----:B------:R-:W-:Y:S05]  /*bf50*/  BRA `(.L_x_143) ;  /* 0xffffffd400087947 */ /* 0x000fea000383ffff */
.L_x_152:
[----:B-1----:R1:W2:Y:S02]  /*bf60*/  SYNCS.PHASECHK.TRANS64.TRYWAIT P0, [R92+URZ+0x30], R5 ;  /* 0x000030055c0075a7 */ /* 0x0022a400080011ff */
[----:B--2---:R-:W-:Y:S05]  /*bf70*/  @!P0 NANOSLEEP.SYNCS 0x989680 ;  /* 0x009896800000895d */ /* 0x004fea0003900000 */
[----:B------:R-:W2:Y:S02]  /*bf80*/  @!P0 SYNCS.PHASECHK.TRANS64 P0, [R92+URZ+0x30], R5 ;  /* 0x000030055c0085a7 */ /* 0x000ea400080010ff */
[----:B--2---:R-:W-:Y:S05]  /*bf90*/  @!P0 BRA `(.L_x_152) ;  /* 0xfffffffc00f08947 */ /* 0x004fea000383ffff */
[----:B------:R-:W-:Y:S05]  /*bfa0*/  BRA `(.L_x_151) ;  /* 0xffffffdc005c7947 */ /* 0x000fea000383ffff */
.L_x_160:
[----:B-1----:R1:W2:Y:S02]  /*bfb0*/  SYNCS.PHASECHK.TRANS64.TRYWAIT P0, [R92+URZ+0x30], R5 ;  /* 0x000030055c0075a7 */ /* 0x0022a400080011ff */
[----:B--2---:R-:W-:Y:S05]  /*bfc0*/  @!P0 NANOSLEEP.SYNCS 0x989680 ;  /* 0x009896800000895d */ /* 0x004fea0003900000 */
[----:B------:R-:W2:Y:S02]  /*bfd0*/  @!P0 SYNCS.PHASECHK.TRANS64 P0, [R92+URZ+0x30], R5 ;  /* 0x000030055c0085a7 */ /* 0x000ea400080010ff */
[----:B--2---:R-:W-:Y:S05]  /*bfe0*/  @!P0 BRA `(.L_x_160) ;  /* 0xfffffffc00f08947 */ /* 0x004fea000383ffff */
[----:B------:R-:W-:Y:S05]  /*bff0*/  BRA `(.L_x_159) ;  /* 0xffffffe400b07947 */ /* 0x000fea000383ffff */
        .weak           $__internal_0_$__cuda_sm10x_tcgen05_guardrail_trap_col_being_dealloced_not_returned_by_alloc
        .type           $__internal_0_$__cuda_sm10x_tcgen05_guardrail_trap_col_being_dealloced_not_returned_by_alloc,@function
        .size           $__internal_0_$__cuda_sm10x_tcgen05_guardrail_trap_col_being_dealloced_not_returned_by_alloc,($__internal_1_$__cuda_sm10x_tcgen05_guardrail_trap_phase_invalid_during_alloc - $__internal_0_$__cuda_sm10x_tcgen05_guardrail_trap_col_being_dealloced_not_returned_by_alloc)
$__internal_0_$__cuda_sm10x_tcgen05_guardrail_trap_col_being_dealloced_not_returned_by_alloc:
[----:B------:R-:W-:Y:S05]  /*c000*/  BPT.TRAP 0x1 ;  /* 0x000000040000795c */ /* 0x000fea0000300000 */
[----:B------:R-:W-:-:S04]  /*c010*/  HFMA2 R3, -RZ, RZ, 0, 0 ;  /* 0x00000000ff037431 */ /* 0x000fc800000001ff */
[----:B------:R-:W-:Y:S05]  /*c020*/  RET.REL.NODEC R2 `(_ZN7cutlass13device_kernelINS_4gemm6kernel13GemmUniversalIN4cute5tupleIJiiiiEEENS1_10collective13CollectiveMmaINS1_35MainloopSm100TmaUmmaWarpSpecializedILi3ELi2ELi4ENS5_IJNS4_1CILi1EEESB_SB_EEEEENS5_IJNSA_ILi128EEESE_NSA_ILi64EEEEEENS_10tfloat32_tENS5_IJlSB_lEEESH_NS5_IJSB_llEEENS4_8TiledMMAINS4_8MMA_AtomIJNS4_17SM100_MMA_TF32_SSISH_SH_fLi128ELi128ELNS4_4UMMA5MajorE0ELSO_1ELNSN_7ScaleInE0ELSP_0EEEEEENS4_6LayoutISC_NS5_IJNSA_ILi0EEEST_ST_EEEEENS5_IJNS4_10UnderscoreESW_SW_EEEEENS4_13SM90_TMA_LOADENS4_14ComposedLayoutINS4_7SwizzleILi3ELi4ELi3EEENS4_18smem_ptr_flag_bitsILi32EEENSS_INS5_IJNSA_ILi8EEENSA_ILi32EEEEEENS5_IJS16_SB_EEEEEEEvNS4_8identityESZ_NS10_INS11_ILi2ELi5ELi2EEES14_NSS_INS5_IJS16_NSA_ILi4EEEEEENS5_IJSB_S16_EEEEEEEvS1B_EENS_8epilogue10collective18CollectiveEpilogueINS1J_23Sm100TmaWarpSpecializedILi4ELi2ELi16ELb1ELb0EEEJSG_NS5_IJNSS_ISE_SB_EENSS_INSA_ILi16EEESB_EEEEESH_SI_SH_SI_NS1J_6fusion15FusionCallbacksIS1N_NS1S_17LinearCombinationISH_fSH_fLNS_15FloatRoundStyleE2EEESG_S1R_JEEENS4_5SM1004TMEM4LOAD26SM100_TMEM_LOAD_32dp32b16xESZ_NS10_INS11_ILi2ELi4ELi3EEES14_NSS_INS5_IJS15_S1P_EEENS5_IJS1P_SB_EEEEEEENS4_39AutoVectorizingCopyWithAssumedAlignmentILi128EEENS4_14SM90_TMA_STOREES26_S28_S28_EEEvvEEEEvNT_6ParamsE) ;  /* 0xffffff3c02f47950 */ /* 0x000fea0003c3ffff */
        .weak           $__internal_1_$__cuda_sm10x_tcgen05_guardrail_trap_phase_invalid_during_alloc
        .type           $__internal_1_$__cuda_sm10x_tcgen05_guardrail_trap_phase_invalid_during_alloc,@function
        .size           $__internal_1_$__cuda_sm10x_tcgen05_guardrail_trap_phase_invalid_during_alloc,($__internal_2_$__cuda_sm10x_tcgen05_guardrail_trap_unallocated_columns_being_dealloced - $__internal_1_$__cuda_sm10x_tcgen05_guardrail_trap_phase_invalid_during_alloc)
$__internal_1_$__cuda_sm10x_tcgen05_guardrail_trap_phase_invalid_during_alloc:
[----:B------:R-:W-:Y:S05]  /*c030*/  BPT.TRAP 0x1 ;  /* 0x000000040000795c */ /* 0x000fea0000300000 */
[----:B------:R-:W-:-:S04]  /*c040*/  MOV R3, 0x0 ;  /* 0x0000000000037802 */ /* 0x000fc80000000f00 */
[----:B------:R-:W-:Y:S05]  /*c050*/  RET.REL.NODEC R2 `(_ZN7cutlass13device_kernelINS_4gemm6kernel13GemmUniversalIN4cute5tupleIJiiiiEEENS1_10collective13CollectiveMmaINS1_35MainloopSm100TmaUmmaWarpSpecializedILi3ELi2ELi4ENS5_IJNS4_1CILi1EEESB_SB_EEEEENS5_IJNSA_ILi128EEESE_NSA_ILi64EEEEEENS_10tfloat32_tENS5_IJlSB_lEEESH_NS5_IJSB_llEEENS4_8TiledMMAINS4_8MMA_AtomIJNS4_17SM100_MMA_TF32_SSISH_SH_fLi128ELi128ELNS4_4UMMA5MajorE0ELSO_1ELNSN_7ScaleInE0ELSP_0EEEEEENS4_6LayoutISC_NS5_IJNSA_ILi0EEEST_ST_EEEEENS5_IJNS4_10UnderscoreESW_SW_EEEEENS4_13SM90_TMA_LOADENS4_14ComposedLayoutINS4_7SwizzleILi3ELi4ELi3EEENS4_18smem_ptr_flag_bitsILi32EEENSS_INS5_IJNSA_ILi8EEENSA_ILi32EEEEEENS5_IJS16_SB_EEEEEEEvNS4_8identityESZ_NS10_INS11_ILi2ELi5ELi2EEES14_NSS_INS5_IJS16_NSA_ILi4EEEEEENS5_IJSB_S16_EEEEEEEvS1B_EENS_8epilogue10collective18CollectiveEpilogueINS1J_23Sm100TmaWarpSpecializedILi4ELi2ELi16ELb1ELb0EEEJSG_NS5_IJNSS_ISE_SB_EENSS_INSA_ILi16EEESB_EEEEESH_SI_SH_SI_NS1J_6fusion15FusionCallbacksIS1N_NS1S_17LinearCombinationISH_fSH_fLNS_15FloatRoundStyleE2EEESG_S1R_JEEENS4_5SM1004TMEM4LOAD26SM100_TMEM_LOAD_32dp32b16xESZ_NS10_INS11_ILi2ELi4ELi3EEES14_NSS_INS5_IJS15_S1P_EEENS5_IJS1P_SB_EEEEEEENS4_39AutoVectorizingCopyWithAssumedAlignmentILi128EEENS4_14SM90_TMA_STOREES26_S28_S28_EEEvvEEEEvNT_6ParamsE) ;  /* 0xffffff3c02e87950 */ /* 0x000fea0003c3ffff */
        .weak           $__internal_2_$__cuda_sm10x_tcgen05_guardrail_trap_unallocated_columns_being_dealloced
        .type           $__internal_2_$__cuda_sm10x_tcgen05_guardrail_trap_unallocated_columns_being_dealloced,@function
        .size           $__internal_2_$__cuda_sm10x_tcgen05_guardrail_trap_unallocated_columns_being_dealloced,(.L_x_221 - $__internal_2_$__cuda_sm10x_tcgen05_guardrail_trap_unallocated_columns_being_dealloced)
$__internal_2_$__cuda_sm10x_tcgen05_guardrail_trap_unallocated_columns_being_dealloced:
[----:B------:R-:W-:Y:S05]  /*c060*/  BPT.TRAP 0x1 ;  /* 0x000000040000795c */ /* 0x000fea0000300000 */
[----:B------:R-:W-:-:S04]  /*c070*/  HFMA2 R3, -RZ, RZ, 0, 0 ;  /* 0x00000000ff037431 */ /* 0x000fc800000001ff */
[----:B------:R-:W-:Y:S05]  /*c080*/  RET.REL.NODEC R2 `(_ZN7cutlass13device_kernelINS_4gemm6kernel13GemmUniversalIN4cute5tupleIJiiiiEEENS1_10collective13CollectiveMmaINS1_35MainloopSm100TmaUmmaWarpSpecializedILi3ELi2ELi4ENS5_IJNS4_1CILi1EEESB_SB_EEEEENS5_IJNSA_ILi128EEESE_NSA_ILi64EEEEEENS_10tfloat32_tENS5_IJlSB_lEEESH_NS5_IJSB_llEEENS4_8TiledMMAINS4_8MMA_AtomIJNS4_17SM100_MMA_TF32_SSISH_SH_fLi128ELi128ELNS4_4UMMA5MajorE0ELSO_1ELNSN_7ScaleInE0ELSP_0EEEEEENS4_6LayoutISC_NS5_IJNSA_ILi0EEEST_ST_EEEEENS5_IJNS4_10UnderscoreESW_SW_EEEEENS4_13SM90_TMA_LOADENS4_14ComposedLayoutINS4_7SwizzleILi3ELi4ELi3EEENS4_18smem_ptr_flag_bitsILi32EEENSS_INS5_IJNSA_ILi8EEENSA_ILi32EEEEEENS5_IJS16_SB_EEEEEEEvNS4_8identityESZ_NS10_INS11_ILi2ELi5ELi2EEES14_NSS_INS5_IJS16_NSA_ILi4EEEEEENS5_IJSB_S16_EEEEEEEvS1B_EENS_8epilogue10collective18CollectiveEpilogueINS1J_23Sm100TmaWarpSpecializedILi4ELi2ELi16ELb1ELb0EEEJSG_NS5_IJNSS_ISE_SB_EENSS_INSA_ILi16EEESB_EEEEESH_SI_SH_SI_NS1J_6fusion15FusionCallbacksIS1N_NS1S_17LinearCombinationISH_fSH_fLNS_15FloatRoundStyleE2EEESG_S1R_JEEENS4_5SM1004TMEM4LOAD26SM100_TMEM_LOAD_32dp32b16xESZ_NS10_INS11_ILi2ELi4ELi3EEES14_NSS_INS5_IJS15_S1P_EEENS5_IJS1P_SB_EEEEEEENS4_39AutoVectorizingCopyWithAssumedAlignmentILi128EEENS4_14SM90_TMA_STOREES26_S28_S28_EEEvvEEEEvNT_6ParamsE) ;  /* 0xffffff3c02dc7950 */ /* 0x000fea0003c3ffff */
.L_x_220:
[----:B------:R-:W-:-:S00]  /*c090*/  BRA `(.L_x_220) ;  /* 0xfffffffc00fc7947 */ /* 0x000fc0000383ffff */
[----:B------:R-:W-:-:S00]  /*c0a0*/  NOP ;  /* 0x0000000000007918 */ /* 0x000fc00000000000 */
        /* <DEDUP_REMOVED lines=13> */
.L_x_221:


//--------------------- .nv.global.init           --------------------------
	.section	.nv.global.init,"aw",@progbits
.nv.global.init:
	.type		$str$27,@object
	.size		$str$27,($str$28 - $str$27)
$str$27:
        /*0000*/ 	.byte	0x28, 0x61, 0x64, 0x64, 0x72, 0x65, 0x73, 0x73, 0x20, 0x26, 0x20, 0x6d, 0x61, 0x73, 0x6b, 0x29
        /*0010*/ 	.byte	0x20, 0x3d, 0x3d, 0x20, 0x30, 0x00
	.type		$str$28,@object
	.size		$str$28,($str$26 - $str$28)
$str$28:
        /*0016*/ 	.byte	0x2f, 0x74, 0x6d, 0x70, 0x2f, 0x63, 0x75, 0x74, 0x6c, 0x61, 0x73, 0x73, 0x5f, 0x73, 0x77, 0x65
        /*0026*/ 	.byte	0x65, 0x70, 0x5f, 0x73, 0x72, 0x63, 0x2f, 0x69, 0x6e, 0x63, 0x6c, 0x75, 0x64, 0x65, 0x2f, 0x63
        /*0036*/ 	.byte	0x75, 0x74, 0x65, 0x2f, 0x70, 0x6f, 0x69, 0x6e, 0x74, 0x65, 0x72, 0x5f, 0x66, 0x6c, 0x61, 0x67
        /*0046*/ 	.byte	0x67, 0x65, 0x64, 0x2e, 0x68, 0x70, 0x70, 0x00
	.type		$str$26,@object
	.size		$str$26,($str$25 - $str$26)
$str$26:
        /*004e*/ 	.byte	0x2f, 0x74, 0x6d, 0x70, 0x2f, 0x63, 0x75, 0x74, 0x6c, 0x61, 0x73, 0x73, 0x5f, 0x73, 0x77, 0x65
        /*005e*/ 	.byte	0x65, 0x70, 0x5f, 0x73, 0x72, 0x63, 0x2f, 0x69, 0x6e, 0x63, 0x6c, 0x75, 0x64, 0x65, 0x2f, 0x63
        /*006e*/ 	.byte	0x75, 0x74, 0x65, 0x2f, 0x61, 0x74, 0x6f, 0x6d, 0x2f, 0x63, 0x6f, 0x70, 0x79, 0x5f, 0x74, 0x72
        /*007e*/ 	.byte	0x61, 0x69, 0x74, 0x73, 0x5f, 0x73, 0x6d, 0x31, 0x30, 0x30, 0x2e, 0x68, 0x70, 0x70, 0x00
	.type		$str$25,@object
	.size		$str$25,(__unnamed_1 - $str$25)
$str$25:
        /*008d*/ 	.byte	0x28, 0x28, 0x75, 0x69, 0x6e, 0x74, 0x33, 0x32, 0x5f, 0x74, 0x28, 0x74, 0x68, 0x72, 0x65, 0x61
        /*009d*/ 	.byte	0x64, 0x49, 0x64, 0x78, 0x2e, 0x78, 0x29, 0x20, 0x2f, 0x20, 0x33, 0x32, 0x29, 0x20, 0x25, 0x20
        /*00ad*/ 	.byte	0x34, 0x29, 0x20, 0x3d, 0x3d, 0x20, 0x28, 0x28, 0x28, 0x74, 0x6d, 0x65, 0x6d, 0x5f, 0x61, 0x64
        /*00bd*/ 	.byte	0x64, 0x72, 0x20, 0x3e, 0x3e, 0x20, 0x31, 0x36, 0x29, 0x20, 0x2f, 0x20, 0x33, 0x32, 0x29, 0x20
        /*00cd*/ 	.byte	0x25, 0x20, 0x34, 0x29, 0x00
	.type		__unnamed_1,@object
	.size		__unnamed_1,(__unnamed_2 - __unnamed_1)
__unnamed_1:
        /*00d2*/ 	.byte	0x61, 0x75, 0x74, 0x6f, 0x20, 0x63, 0x75, 0x74, 0x65, 0x3a, 0x3a, 0x61, 0x73, 0x5f, 0x70, 0x6f
        /* <DEDUP_REMOVED lines=24> */
        /*0262*/ 	.byte	0x32, 0x30, 0x34, 0x38, 0x3e, 0x3e, 0x3e, 0x3e, 0x5d, 0x00
	.type		__unnamed_2,@object
	.size		__unnamed_2,(.L_2 - __unnamed_2)
__unnamed_2:
        /* <DEDUP_REMOVED lines=42> */
        /*050c*/ 	.byte	0x3e, 0x5d, 0x00
.L_2:


//--------------------- .nv.shared._ZN7cutlass13device_kernelINS_4gemm6kernel13GemmUniversalIN4cute5tupleIJiiiiEEENS1_10collective13CollectiveMmaINS1_35MainloopSm100TmaUmmaWarpSpecializedILi3ELi2ELi4ENS5_IJNS4_1CILi1EEESB_SB_EEEEENS5_IJNSA_ILi128EEESE_NSA_ILi64EEEEEENS_10tfloat32_tENS5_IJlSB_lEEESH_NS5_IJSB_llEEENS4_8TiledMMAINS4_8MMA_AtomIJNS4_17SM100_MMA_TF32_SSISH_SH_fLi128ELi128ELNS4_4UMMA5MajorE0ELSO_1ELNSN_7ScaleInE0ELSP_0EEEEEENS4_6LayoutISC_NS5_IJNSA_ILi0EEEST_ST_EEEEENS5_IJNS4_10UnderscoreESW_SW_EEEEENS4_13SM90_TMA_LOADENS4_14ComposedLayoutINS4_7SwizzleILi3ELi4ELi3EEENS4_18smem_ptr_flag_bitsILi32EEENSS_INS5_IJNSA_ILi8EEENSA_ILi32EEEEEENS5_IJS16_SB_EEEEEEEvNS4_8identityESZ_NS10_INS11_ILi2ELi5ELi2EEES14_NSS_INS5_IJS16_NSA_ILi4EEEEEENS5_IJSB_S16_EEEEEEEvS1B_EENS_8epilogue10collective18CollectiveEpilogueINS1J_23Sm100TmaWarpSpecializedILi4ELi2ELi16ELb1ELb0EEEJSG_NS5_IJNSS_ISE_SB_EENSS_INSA_ILi16EEESB_EEEEESH_SI_SH_SI_NS1J_6fusion15FusionCallbacksIS1N_NS1S_17LinearCombinationISH_fSH_fLNS_15FloatRoundStyleE2EEESG_S1R_JEEENS4_5SM1004TMEM4LOAD26SM100_TMEM_LOAD_32dp32b16xESZ_NS10_INS11_ILi2ELi4ELi3EEES14_NSS_INS5_IJS15_S1P_EEENS5_IJS1P_SB_EEEEEEENS4_39AutoVectorizingCopyWithAssumedAlignmentILi128EEENS4_14SM90_TMA_STOREES26_S28_S28_EEEvvEEEEvNT_6ParamsE --------------------------
	.section	.nv.shared._ZN7cutlass13device_kernelINS_4gemm6kernel13GemmUniversalIN4cute5tupleIJiiiiEEENS1_10collective13CollectiveMmaINS1_35MainloopSm100TmaUmmaWarpSpecializedILi3ELi2ELi4ENS5_IJNS4_1CILi1EEESB_SB_EEEEENS5_IJNSA_ILi128EEESE_NSA_ILi64EEEEEENS_10tfloat32_tENS5_IJlSB_lEEESH_NS5_IJSB_llEEENS4_8TiledMMAINS4_8MMA_AtomIJNS4_17SM100_MMA_TF32_SSISH_SH_fLi128ELi128ELNS4_4UMMA5MajorE0ELSO_1ELNSN_7ScaleInE0ELSP_0EEEEEENS4_6LayoutISC_NS5_IJNSA_ILi0EEEST_ST_EEEEENS5_IJNS4_10UnderscoreESW_SW_EEEEENS4_13SM90_TMA_LOADENS4_14ComposedLayoutINS4_7SwizzleILi3ELi4ELi3EEENS4_18smem_ptr_flag_bitsILi32EEENSS_INS5_IJNSA_ILi8EEENSA_ILi32EEEEEENS5_IJS16_SB_EEEEEEEvNS4_8identityESZ_NS10_INS11_ILi2ELi5ELi2EEES14_NSS_INS5_IJS16_NSA_ILi4EEEEEENS5_IJSB_S16_EEEEEEEvS1B_EENS_8epilogue10collective18CollectiveEpilogueINS1J_23Sm100TmaWarpSpecializedILi4ELi2ELi16ELb1ELb0EEEJSG_NS5_IJNSS_ISE_SB_EENSS_INSA_ILi16EEESB_EEEEESH_SI_SH_SI_NS1J_6fusion15FusionCallbacksIS1N_NS1S_17LinearCombinationISH_fSH_fLNS_15FloatRoundStyleE2EEESG_S1R_JEEENS4_5SM1004TMEM4LOAD26SM100_TMEM_LOAD_32dp32b16xESZ_NS10_INS11_ILi2ELi4ELi3EEES14_NSS_INS5_IJS15_S1P_EEENS5_IJS1P_SB_EEEEEEENS4_39AutoVectorizingCopyWithAssumedAlignmentILi128EEENS4_14SM90_TMA_STOREES26_S28_S28_EEEvvEEEEvNT_6ParamsE,"aw",@nobits
	.sectionflags	@""
	.align	16
	.zero		1024


//--------------------- .nv.shared.reserved.0     --------------------------
	.section	.nv.shared.reserved.0,"aw",@nobits
	.weak		__nv_reservedSMEM_offset_0_alias
	.size		__nv_reservedSMEM_offset_0_alias, 0, 64
	.other		__nv_reservedSMEM_offset_0_alias,@"STO_CUDA_RESERVED_SHARED STV_DEFAULT"
__nv_reservedSMEM_offset_0_alias:
	.zero		0
.nv.shared.reserved.0:
	.zero		64
	.weak		__nv_reservedSMEM_tcgen05_partition
	.type		__nv_reservedSMEM_tcgen05_partition,@object
	.size		__nv_reservedSMEM_tcgen05_partition,(.L_0 - __nv_reservedSMEM_tcgen05_partition)
__nv_reservedSMEM_tcgen05_partition:
	.zero		32
.L_0:


//--------------------- .nv.global                --------------------------
	.section	.nv.global,"aw",@nobits
.nv.global:
	.type		_ZN40_INTERNAL_8164ebf1_4_k_cu_626747d6_408704cute1_E,@object
	.size		_ZN40_INTERNAL_8164ebf1_4_k_cu_626747d6_408704cute1_E,(_ZN40_INTERNAL_8164ebf1_4_k_cu_626747d6_408704cuda3std3__45__cpo6cbeginE - _ZN40_INTERNAL_8164ebf1_4_k_cu_626747d6_408704cute1_E)
_ZN40_INTERNAL_8164ebf1_4_k_cu_626747d6_408704cute1_E:
	.zero		1
	.type		_ZN40_INTERNAL_8164ebf1_4_k_cu_626747d6_408704cuda3std3__45__cpo6cbeginE,@object
	.size		_ZN40_INTERNAL_8164ebf1_4_k_cu_626747d6_408704cuda3std3__45__cpo6cbeginE,(_ZN40_INTERNAL_8164ebf1_4_k_cu_626747d6_408704cuda3std3__48in_placeE - _ZN40_INTERNAL_8164ebf1_4_k_cu_626747d6_408704cuda3std3__45__cpo6cbeginE)
_ZN40_INTERNAL_8164ebf1_4_k_cu_626747d6_408704cuda3std3__45__cpo6cbeginE:
	.zero		1
	.type		_ZN40_INTERNAL_8164ebf1_4_k_cu_626747d6_408704cuda3std3__48in_placeE,@object
	.size		_ZN40_INTERNAL_8164ebf1_4_k_cu_626747d6_408704cuda3std3__48in_placeE,(_ZN40_INTERNAL_8164ebf1_4_k_cu_626747d6_408704cuda3std6ranges3__45__cpo9iter_moveE - _ZN40_INTERNAL_8164ebf1_4_k_cu_626747d6_408704cuda3std3__48in_placeE)
_ZN40_INTERNAL_8164ebf1_4_k_cu_626747d6_408704cuda3std3__48in_placeE:
	.zero		1
	.type		_ZN40_INTERNAL_8164ebf1_4_k_cu_626747d6_408704cuda3std6ranges3__45__cpo9iter_moveE,@object
	.size		_ZN40_INTERNAL_8164ebf1_4_k_cu_626747d6_408704cuda3std6ranges3__45__cpo9iter_moveE,(_ZN40_INTERNAL_8164ebf1_4_k_cu_626747d6_408704cuda3std3__45__cpo5beginE - _ZN40_INTERNAL_8164ebf1_4_k_cu_626747d6_408704cuda3std6ranges3__45__cpo9iter_moveE)
_ZN40_INTERNAL_8164ebf1_4_k_cu_626747d6_408704cuda3std6ranges3__45__cpo9iter_moveE:
	.zero		1
	.type		_ZN40_INTERNAL_8164ebf1_4_k_cu_626747d6_408704cuda3std3__45__cpo5beginE,@object
	.size		_ZN40_INTERNAL_8164ebf1_4_k_cu_626747d6_408704cuda3std3__45__cpo5beginE,(_ZN40_INTERNAL_8164ebf1_4_k_cu_626747d6_408704cuda3std3__442_GLOBAL__N__8164ebf1_4_k_cu_626747d6_408706ignoreE - _ZN40_INTERNAL_8164ebf1_4_k_cu_626747d6_408704cuda3std3__45__cpo5beginE)
_ZN40_INTERNAL_8164ebf1_4_k_cu_626747d6_408704cuda3std3__45__cpo5beginE:
	.zero		1
	.type		_ZN40_INTERNAL_8164ebf1_4_k_cu_626747d6_408704cuda3std3__442_GLOBAL__N__8164ebf1_4_k_cu_626747d6_408706ignoreE,@object
	.size		_ZN40_INTERNAL_8164ebf1_4_k_cu_626747d6_408704cuda3std3__442_GLOBAL__N__8164ebf1_4_k_cu_626747d6_408706ignoreE,(_ZN40_INTERNAL_8164ebf1_4_k_cu_626747d6_408704cute7productE - _ZN40_INTERNAL_8164ebf1_4_k_cu_626747d6_408704cuda3std3__442_GLOBAL__N__8164ebf1_4_k_cu_626747d6_408706ignoreE)
_ZN40_INTERNAL_8164ebf1_4_k_cu_626747d6_408704cuda3std3__442_GLOBAL__N__8164ebf1_4_k_cu_626747d6_408706ignoreE:
	.zero		1
	.type		_ZN40_INTERNAL_8164ebf1_4_k_cu_626747d6_408704cute7productE,@object
	.size		_ZN40_INTERNAL_8164ebf1_4_k_cu_626747d6_408704cute7productE,(_ZN40_INTERNAL_8164ebf1_4_k_cu_626747d6_408704cuda3std3__45__cpo3endE - _ZN40_INTERNAL_8164ebf1_4_k_cu_626747d6_408704cute7productE)
_ZN40_INTERNAL_8164ebf1_4_k_cu_626747d6_408704cute7productE:
	.zero		1
	.type		_ZN40_INTERNAL_8164ebf1_4_k_cu_626747d6_408704cuda3std3__45__cpo3endE,@object
	.size		_ZN40_INTERNAL_8164ebf1_4_k_cu_626747d6_408704cuda3std3__45__cpo3endE,(_ZN40_INTERNAL_8164ebf1_4_k_cu_626747d6_408704cuda3std3__419piecewise_constructE - _ZN40_INTERNAL_8164ebf1_4_k_cu_626747d6_408704cuda3std3__45__cpo3endE)
_ZN40_INTERNAL_8164ebf1_4_k_cu_626747d6_408704cuda3std3__45__cpo3endE:
	.zero		1
	.type		_ZN40_INTERNAL_8164ebf1_4_k_cu_626747d6_408704cuda3std3__419piecewise_constructE,@object
	.size		_ZN40_INTERNAL_8164ebf1_4_k_cu_626747d6_408704cuda3std3__419piecewise_constructE,(_ZN40_INTERNAL_8164ebf1_4_k_cu_626747d6_408704cuda3std3__45__cpo4cendE - _ZN40_INTERNAL_8164ebf1_4_k_cu_626747d6_408704cuda3std3__419piecewise_constructE)
_ZN40_INTERNAL_8164ebf1_4_k_cu_626747d6_408704cuda3std3__419piecewise_constructE:
	.zero		1
	.type		_ZN40_INTERNAL_8164ebf1_4_k_cu_626747d6_408704cuda3std3__45__cpo4cendE,@object
	.size		_ZN40_INTERNAL_8164ebf1_4_k_cu_626747d6_408704cuda3std3__45__cpo4cendE,(_ZN40_INTERNAL_8164ebf1_4_k_cu_626747d6_408704cuda3std6ranges3__45__cpo4swapE - _ZN40_INTERNAL_8164ebf1_4_k_cu_626747d6_408704cuda3std3__45__cpo4cendE)
_ZN40_INTERNAL_8164ebf1_4_k_cu_626747d6_408704cuda3std3__45__cpo4cendE:
	.zero		1
	.type		_ZN40_INTERNAL_8164ebf1_4_k_cu_626747d6_408704cuda3std6ranges3__45__cpo4swapE,@object
	.size		_ZN40_INTERNAL_8164ebf1_4_k_cu_626747d6_408704cuda3std6ranges3__45__cpo4swapE,(.L_10 - _ZN40_INTERNAL_8164ebf1_4_k_cu_626747d6_408704cuda3std6ranges3__45__cpo4swapE)
_ZN40_INTERNAL_8164ebf1_4_k_cu_626747d6_408704cuda3std6ranges3__45__cpo4swapE:
	.zero		1
.L_10:


//--------------------- .nv.constant0._ZN7cutlass13device_kernelINS_4gemm6kernel13GemmUniversalIN4cute5tupleIJiiiiEEENS1_10collective13CollectiveMmaINS1_35MainloopSm100TmaUmmaWarpSpecializedILi3ELi2ELi4ENS5_IJNS4_1CILi1EEESB_SB_EEEEENS5_IJNSA_ILi128EEESE_NSA_ILi64EEEEEENS_10tfloat32_tENS5_IJlSB_lEEESH_NS5_IJSB_llEEENS4_8TiledMMAINS4_8MMA_AtomIJNS4_17SM100_MMA_TF32_SSISH_SH_fLi128ELi128ELNS4_4UMMA5MajorE0ELSO_1ELNSN_7ScaleInE0ELSP_0EEEEEENS4_6LayoutISC_NS5_IJNSA_ILi0EEEST_ST_EEEEENS5_IJNS4_10UnderscoreESW_SW_EEEEENS4_13SM90_TMA_LOADENS4_14ComposedLayoutINS4_7SwizzleILi3ELi4ELi3EEENS4_18smem_ptr_flag_bitsILi32EEENSS_INS5_IJNSA_ILi8EEENSA_ILi32EEEEEENS5_IJS16_SB_EEEEEEEvNS4_8identityESZ_NS10_INS11_ILi2ELi5ELi2EEES14_NSS_INS5_IJS16_NSA_ILi4EEEEEENS5_IJSB_S16_EEEEEEEvS1B_EENS_8epilogue10collective18CollectiveEpilogueINS1J_23Sm100TmaWarpSpecializedILi4ELi2ELi16ELb1ELb0EEEJSG_NS5_IJNSS_ISE_SB_EENSS_INSA_ILi16EEESB_EEEEESH_SI_SH_SI_NS1J_6fusion15FusionCallbacksIS1N_NS1S_17LinearCombinationISH_fSH_fLNS_15FloatRoundStyleE2EEESG_S1R_JEEENS4_5SM1004TMEM4LOAD26SM100_TMEM_LOAD_32dp32b16xESZ_NS10_INS11_ILi2ELi4ELi3EEES14_NSS_INS5_IJS15_S1P_EEENS5_IJS1P_SB_EEEEEEENS4_39AutoVectorizingCopyWithAssumedAlignmentILi128EEENS4_14SM90_TMA_STOREES26_S28_S28_EEEvvEEEEvNT_6ParamsE --------------------------
	.section	.nv.constant0._ZN7cutlass13device_kernelINS_4gemm6kernel13GemmUniversalIN4cute5tupleIJiiiiEEENS1_10collective13CollectiveMmaINS1_35MainloopSm100TmaUmmaWarpSpecializedILi3ELi2ELi4ENS5_IJNS4_1CILi1EEESB_SB_EEEEENS5_IJNSA_ILi128EEESE_NSA_ILi64EEEEEENS_10tfloat32_tENS5_IJlSB_lEEESH_NS5_IJSB_llEEENS4_8TiledMMAINS4_8MMA_AtomIJNS4_17SM100_MMA_TF32_SSISH_SH_fLi128ELi128ELNS4_4UMMA5MajorE0ELSO_1ELNSN_7ScaleInE0ELSP_0EEEEEENS4_6LayoutISC_NS5_IJNSA_ILi0EEEST_ST_EEEEENS5_IJNS4_10UnderscoreESW_SW_EEEEENS4_13SM90_TMA_LOADENS4_14ComposedLayoutINS4_7SwizzleILi3ELi4ELi3EEENS4_18smem_ptr_flag_bitsILi32EEENSS_INS5_IJNSA_ILi8EEENSA_ILi32EEEEEENS5_IJS16_SB_EEEEEEEvNS4_8identityESZ_NS10_INS11_ILi2ELi5ELi2EEES14_NSS_INS5_IJS16_NSA_ILi4EEEEEENS5_IJSB_S16_EEEEEEEvS1B_EENS_8epilogue10collective18CollectiveEpilogueINS1J_23Sm100TmaWarpSpecializedILi4ELi2ELi16ELb1ELb0EEEJSG_NS5_IJNSS_ISE_SB_EENSS_INSA_ILi16EEESB_EEEEESH_SI_SH_SI_NS1J_6fusion15FusionCallbacksIS1N_NS1S_17LinearCombinationISH_fSH_fLNS_15FloatRoundStyleE2EEESG_S1R_JEEENS4_5SM1004TMEM4LOAD26SM100_TMEM_LOAD_32dp32b16xESZ_NS10_INS11_ILi2ELi4ELi3EEES14_NSS_INS5_IJS15_S1P_EEENS5_IJS1P_SB_EEEEEEENS4_39AutoVectorizingCopyWithAssumedAlignmentILi128EEENS4_14SM90_TMA_STOREES26_S28_S28_EEEvvEEEEvNT_6ParamsE,"a",@progbits
	.sectionflags	@""
	.align	4
.nv.constant0._ZN7cutlass13device_kernelINS_4gemm6kernel13GemmUniversalIN4cute5tupleIJiiiiEEENS1_10collective13CollectiveMmaINS1_35MainloopSm100TmaUmmaWarpSpecializedILi3ELi2ELi4ENS5_IJNS4_1CILi1EEESB_SB_EEEEENS5_IJNSA_ILi128EEESE_NSA_ILi64EEEEEENS_10tfloat32_tENS5_IJlSB_lEEESH_NS5_IJSB_llEEENS4_8TiledMMAINS4_8MMA_AtomIJNS4_17SM100_MMA_TF32_SSISH_SH_fLi128ELi128ELNS4_4UMMA5MajorE0ELSO_1ELNSN_7ScaleInE0ELSP_0EEEEEENS4_6LayoutISC_NS5_IJNSA_ILi0EEEST_ST_EEEEENS5_IJNS4_10UnderscoreESW_SW_EEEEENS4_13SM90_TMA_LOADENS4_14ComposedLayoutINS4_7SwizzleILi3ELi4ELi3EEENS4_18smem_ptr_flag_bitsILi32EEENSS_INS5_IJNSA_ILi8EEENSA_ILi32EEEEEENS5_IJS16_SB_EEEEEEEvNS4_8identityESZ_NS10_INS11_ILi2ELi5ELi2EEES14_NSS_INS5_IJS16_NSA_ILi4EEEEEENS5_IJSB_S16_EEEEEEEvS1B_EENS_8epilogue10collective18CollectiveEpilogueINS1J_23Sm100TmaWarpSpecializedILi4ELi2ELi16ELb1ELb0EEEJSG_NS5_IJNSS_ISE_SB_EENSS_INSA_ILi16EEESB_EEEEESH_SI_SH_SI_NS1J_6fusion15FusionCallbacksIS1N_NS1S_17LinearCombinationISH_fSH_fLNS_15FloatRoundStyleE2EEESG_S1R_JEEENS4_5SM1004TMEM4LOAD26SM100_TMEM_LOAD_32dp32b16xESZ_NS10_INS11_ILi2ELi4ELi3EEES14_NSS_INS5_IJS15_S1P_EEENS5_IJS1P_SB_EEEEEEENS4_39AutoVectorizingCopyWithAssumedAlignmentILi128EEENS4_14SM90_TMA_STOREES26_S28_S28_EEEvvEEEEvNT_6ParamsE:
	.zero		2944


//--------------------- SYMBOLS --------------------------

	.type		.nv.reservedSmem.offset0,@object
	.size		.nv.reservedSmem.offset0,0x4
	.type		.nv.reservedSmem.cap,@object
	.size		.nv.reservedSmem.cap,0x4
	.type		__assertfail,@function
